//
// Generated by NVIDIA NVVM Compiler
//
// Compiler Build ID: CL-36424714
// Cuda compilation tools, release 13.0, V13.0.88
// Based on NVVM 20.0.0
//

.version 9.0
.target sm_100
.address_size 64

	// .globl	_Z17sharedBitonicSortPfS_i
// _ZZ17sharedBitonicSortPfS_iE10sharedData has been demoted

.visible .entry _Z17sharedBitonicSortPfS_i(
	.param .u64 .ptr .align 1 _Z17sharedBitonicSortPfS_i_param_0,
	.param .u64 .ptr .align 1 _Z17sharedBitonicSortPfS_i_param_1,
	.param .u32 _Z17sharedBitonicSortPfS_i_param_2
)
{
	.reg .pred 	%p<147>;
	.reg .b32 	%r<57>;
	.reg .b32 	%f<150>;
	.reg .b64 	%rd<9>;
	// demoted variable
	.shared .align 4 .b8 _ZZ17sharedBitonicSortPfS_iE10sharedData[1024];
	ld.param.u64 	%rd1, [_Z17sharedBitonicSortPfS_i_param_0];
	ld.param.u64 	%rd2, [_Z17sharedBitonicSortPfS_i_param_1];
	ld.param.u32 	%r28, [_Z17sharedBitonicSortPfS_i_param_2];
	mov.u32 	%r1, %tid.x;
	mov.u32 	%r29, %ctaid.x;
	mov.u32 	%r30, %ntid.x;
	mad.lo.s32 	%r2, %r29, %r30, %r1;
	setp.ge.s32 	%p1, %r2, %r28;
	mov.f32 	%f149, 0f497423F0;
	@%p1 bra 	$L__BB0_2;
	cvta.to.global.u64 	%rd3, %rd1;
	mul.wide.s32 	%rd4, %r2, 4;
	add.s64 	%rd5, %rd3, %rd4;
	ld.global.f32 	%f149, [%rd5];
$L__BB0_2:
	shl.b32 	%r31, %r1, 2;
	mov.u32 	%r32, _ZZ17sharedBitonicSortPfS_iE10sharedData;
	add.s32 	%r3, %r32, %r31;
	st.shared.f32 	[%r3], %f149;
	bar.sync 	0;
	xor.b32  	%r4, %r1, 1;
	setp.le.u32 	%p2, %r4, %r1;
	xor.b32  	%r33, %r31, 4;
	add.s32 	%r5, %r32, %r33;
	@%p2 bra 	$L__BB0_8;
	and.b32  	%r34, %r1, 2;
	setp.ne.s32 	%p3, %r34, 0;
	@%p3 bra 	$L__BB0_6;
	ld.shared.f32 	%f3, [%r3];
	ld.shared.f32 	%f4, [%r5];
	setp.leu.f32 	%p5, %f3, %f4;
	@%p5 bra 	$L__BB0_8;
	st.shared.f32 	[%r3], %f4;
	st.shared.f32 	[%r5], %f3;
	bra.uni 	$L__BB0_8;
$L__BB0_6:
	ld.shared.f32 	%f5, [%r3];
	ld.shared.f32 	%f6, [%r5];
	setp.geu.f32 	%p4, %f5, %f6;
	@%p4 bra 	$L__BB0_8;
	st.shared.f32 	[%r3], %f6;
	st.shared.f32 	[%r5], %f5;
$L__BB0_8:
	bar.sync 	0;
	and.b32  	%r6, %r1, 4;
	xor.b32  	%r7, %r1, 2;
	setp.le.u32 	%p6, %r7, %r1;
	xor.b32  	%r36, %r31, 8;
	add.s32 	%r8, %r32, %r36;
	@%p6 bra 	$L__BB0_14;
	setp.eq.s32 	%p7, %r6, 0;
	@%p7 bra 	$L__BB0_12;
	ld.shared.f32 	%f7, [%r3];
	ld.shared.f32 	%f8, [%r8];
	setp.geu.f32 	%p8, %f7, %f8;
	@%p8 bra 	$L__BB0_14;
	st.shared.f32 	[%r3], %f8;
	st.shared.f32 	[%r8], %f7;
	bra.uni 	$L__BB0_14;
$L__BB0_12:
	ld.shared.f32 	%f9, [%r3];
	ld.shared.f32 	%f10, [%r8];
	setp.leu.f32 	%p9, %f9, %f10;
	@%p9 bra 	$L__BB0_14;
	st.shared.f32 	[%r3], %f10;
	st.shared.f32 	[%r8], %f9;
$L__BB0_14:
	setp.le.u32 	%p10, %r4, %r1;
	bar.sync 	0;
	@%p10 bra 	$L__BB0_20;
	setp.eq.s32 	%p11, %r6, 0;
	@%p11 bra 	$L__BB0_18;
	ld.shared.f32 	%f11, [%r3];
	ld.shared.f32 	%f12, [%r5];
	setp.geu.f32 	%p12, %f11, %f12;
	@%p12 bra 	$L__BB0_20;
	st.shared.f32 	[%r3], %f12;
	st.shared.f32 	[%r5], %f11;
	bra.uni 	$L__BB0_20;
$L__BB0_18:
	ld.shared.f32 	%f13, [%r3];
	ld.shared.f32 	%f14, [%r5];
	setp.leu.f32 	%p13, %f13, %f14;
	@%p13 bra 	$L__BB0_20;
	st.shared.f32 	[%r3], %f14;
	st.shared.f32 	[%r5], %f13;
$L__BB0_20:
	bar.sync 	0;
	and.b32  	%r9, %r1, 8;
	xor.b32  	%r10, %r1, 4;
	setp.le.u32 	%p14, %r10, %r1;
	xor.b32  	%r39, %r31, 16;
	add.s32 	%r11, %r32, %r39;
	@%p14 bra 	$L__BB0_26;
	setp.eq.s32 	%p15, %r9, 0;
	@%p15 bra 	$L__BB0_24;
	ld.shared.f32 	%f15, [%r3];
	ld.shared.f32 	%f16, [%r11];
	setp.geu.f32 	%p16, %f15, %f16;
	@%p16 bra 	$L__BB0_26;
	st.shared.f32 	[%r3], %f16;
	st.shared.f32 	[%r11], %f15;
	bra.uni 	$L__BB0_26;
$L__BB0_24:
	ld.shared.f32 	%f17, [%r3];
	ld.shared.f32 	%f18, [%r11];
	setp.leu.f32 	%p17, %f17, %f18;
	@%p17 bra 	$L__BB0_26;
	st.shared.f32 	[%r3], %f18;
	st.shared.f32 	[%r11], %f17;
$L__BB0_26:
	setp.le.u32 	%p18, %r7, %r1;
	bar.sync 	0;
	@%p18 bra 	$L__BB0_32;
	setp.eq.s32 	%p19, %r9, 0;
	@%p19 bra 	$L__BB0_30;
	ld.shared.f32 	%f19, [%r3];
	ld.shared.f32 	%f20, [%r8];
	setp.geu.f32 	%p20, %f19, %f20;
	@%p20 bra 	$L__BB0_32;
	st.shared.f32 	[%r3], %f20;
	st.shared.f32 	[%r8], %f19;
	bra.uni 	$L__BB0_32;
$L__BB0_30:
	ld.shared.f32 	%f21, [%r3];
	ld.shared.f32 	%f22, [%r8];
	setp.leu.f32 	%p21, %f21, %f22;
	@%p21 bra 	$L__BB0_32;
	st.shared.f32 	[%r3], %f22;
	st.shared.f32 	[%r8], %f21;
$L__BB0_32:
	setp.le.u32 	%p22, %r4, %r1;
	bar.sync 	0;
	@%p22 bra 	$L__BB0_38;
	setp.eq.s32 	%p23, %r9, 0;
	@%p23 bra 	$L__BB0_36;
	ld.shared.f32 	%f23, [%r3];
	ld.shared.f32 	%f24, [%r5];
	setp.geu.f32 	%p24, %f23, %f24;
	@%p24 bra 	$L__BB0_38;
	st.shared.f32 	[%r3], %f24;
	st.shared.f32 	[%r5], %f23;
	bra.uni 	$L__BB0_38;
$L__BB0_36:
	ld.shared.f32 	%f25, [%r3];
	ld.shared.f32 	%f26, [%r5];
	setp.leu.f32 	%p25, %f25, %f26;
	@%p25 bra 	$L__BB0_38;
	st.shared.f32 	[%r3], %f26;
	st.shared.f32 	[%r5], %f25;
$L__BB0_38:
	bar.sync 	0;
	and.b32  	%r12, %r1, 16;
	xor.b32  	%r13, %r1, 8;
	setp.le.u32 	%p26, %r13, %r1;
	xor.b32  	%r42, %r31, 32;
	add.s32 	%r14, %r32, %r42;
	@%p26 bra 	$L__BB0_44;
	setp.eq.s32 	%p27, %r12, 0;
	@%p27 bra 	$L__BB0_42;
	ld.shared.f32 	%f27, [%r3];
	ld.shared.f32 	%f28, [%r14];
	setp.geu.f32 	%p28, %f27, %f28;
	@%p28 bra 	$L__BB0_44;
	st.shared.f32 	[%r3], %f28;
	st.shared.f32 	[%r14], %f27;
	bra.uni 	$L__BB0_44;
$L__BB0_42:
	ld.shared.f32 	%f29, [%r3];
	ld.shared.f32 	%f30, [%r14];
	setp.leu.f32 	%p29, %f29, %f30;
	@%p29 bra 	$L__BB0_44;
	st.shared.f32 	[%r3], %f30;
	st.shared.f32 	[%r14], %f29;
$L__BB0_44:
	setp.le.u32 	%p30, %r10, %r1;
	bar.sync 	0;
	@%p30 bra 	$L__BB0_50;
	setp.eq.s32 	%p31, %r12, 0;
	@%p31 bra 	$L__BB0_48;
	ld.shared.f32 	%f31, [%r3];
	ld.shared.f32 	%f32, [%r11];
	setp.geu.f32 	%p32, %f31, %f32;
	@%p32 bra 	$L__BB0_50;
	st.shared.f32 	[%r3], %f32;
	st.shared.f32 	[%r11], %f31;
	bra.uni 	$L__BB0_50;
$L__BB0_48:
	ld.shared.f32 	%f33, [%r3];
	ld.shared.f32 	%f34, [%r11];
	setp.leu.f32 	%p33, %f33, %f34;
	@%p33 bra 	$L__BB0_50;
	st.shared.f32 	[%r3], %f34;
	st.shared.f32 	[%r11], %f33;
$L__BB0_50:
	setp.le.u32 	%p34, %r7, %r1;
	bar.sync 	0;
	@%p34 bra 	$L__BB0_56;
	setp.eq.s32 	%p35, %r12, 0;
	@%p35 bra 	$L__BB0_54;
	ld.shared.f32 	%f35, [%r3];
	ld.shared.f32 	%f36, [%r8];
	setp.geu.f32 	%p36, %f35, %f36;
	@%p36 bra 	$L__BB0_56;
	st.shared.f32 	[%r3], %f36;
	st.shared.f32 	[%r8], %f35;
	bra.uni 	$L__BB0_56;
$L__BB0_54:
	ld.shared.f32 	%f37, [%r3];
	ld.shared.f32 	%f38, [%r8];
	setp.leu.f32 	%p37, %f37, %f38;
	@%p37 bra 	$L__BB0_56;
	st.shared.f32 	[%r3], %f38;
	st.shared.f32 	[%r8], %f37;
$L__BB0_56:
	setp.le.u32 	%p38, %r4, %r1;
	bar.sync 	0;
	@%p38 bra 	$L__BB0_62;
	setp.eq.s32 	%p39, %r12, 0;
	@%p39 bra 	$L__BB0_60;
	ld.shared.f32 	%f39, [%r3];
	ld.shared.f32 	%f40, [%r5];
	setp.geu.f32 	%p40, %f39, %f40;
	@%p40 bra 	$L__BB0_62;
	st.shared.f32 	[%r3], %f40;
	st.shared.f32 	[%r5], %f39;
	bra.uni 	$L__BB0_62;
$L__BB0_60:
	ld.shared.f32 	%f41, [%r3];
	ld.shared.f32 	%f42, [%r5];
	setp.leu.f32 	%p41, %f41, %f42;
	@%p41 bra 	$L__BB0_62;
	st.shared.f32 	[%r3], %f42;
	st.shared.f32 	[%r5], %f41;
$L__BB0_62:
	bar.sync 	0;
	and.b32  	%r15, %r1, 32;
	xor.b32  	%r16, %r1, 16;
	setp.le.u32 	%p42, %r16, %r1;
	xor.b32  	%r45, %r31, 64;
	add.s32 	%r17, %r32, %r45;
	@%p42 bra 	$L__BB0_68;
	setp.eq.s32 	%p43, %r15, 0;
	@%p43 bra 	$L__BB0_66;
	ld.shared.f32 	%f43, [%r3];
	ld.shared.f32 	%f44, [%r17];
	setp.geu.f32 	%p44, %f43, %f44;
	@%p44 bra 	$L__BB0_68;
	st.shared.f32 	[%r3], %f44;
	st.shared.f32 	[%r17], %f43;
	bra.uni 	$L__BB0_68;
$L__BB0_66:
	ld.shared.f32 	%f45, [%r3];
	ld.shared.f32 	%f46, [%r17];
	setp.leu.f32 	%p45, %f45, %f46;
	@%p45 bra 	$L__BB0_68;
	st.shared.f32 	[%r3], %f46;
	st.shared.f32 	[%r17], %f45;
$L__BB0_68:
	setp.le.u32 	%p46, %r13, %r1;
	bar.sync 	0;
	@%p46 bra 	$L__BB0_74;
	setp.eq.s32 	%p47, %r15, 0;
	@%p47 bra 	$L__BB0_72;
	ld.shared.f32 	%f47, [%r3];
	ld.shared.f32 	%f48, [%r14];
	setp.geu.f32 	%p48, %f47, %f48;
	@%p48 bra 	$L__BB0_74;
	st.shared.f32 	[%r3], %f48;
	st.shared.f32 	[%r14], %f47;
	bra.uni 	$L__BB0_74;
$L__BB0_72:
	ld.shared.f32 	%f49, [%r3];
	ld.shared.f32 	%f50, [%r14];
	setp.leu.f32 	%p49, %f49, %f50;
	@%p49 bra 	$L__BB0_74;
	st.shared.f32 	[%r3], %f50;
	st.shared.f32 	[%r14], %f49;
$L__BB0_74:
	setp.le.u32 	%p50, %r10, %r1;
	bar.sync 	0;
	@%p50 bra 	$L__BB0_80;
	setp.eq.s32 	%p51, %r15, 0;
	@%p51 bra 	$L__BB0_78;
	ld.shared.f32 	%f51, [%r3];
	ld.shared.f32 	%f52, [%r11];
	setp.geu.f32 	%p52, %f51, %f52;
	@%p52 bra 	$L__BB0_80;
	st.shared.f32 	[%r3], %f52;
	st.shared.f32 	[%r11], %f51;
	bra.uni 	$L__BB0_80;
$L__BB0_78:
	ld.shared.f32 	%f53, [%r3];
	ld.shared.f32 	%f54, [%r11];
	setp.leu.f32 	%p53, %f53, %f54;
	@%p53 bra 	$L__BB0_80;
	st.shared.f32 	[%r3], %f54;
	st.shared.f32 	[%r11], %f53;
$L__BB0_80:
	setp.le.u32 	%p54, %r7, %r1;
	bar.sync 	0;
	@%p54 bra 	$L__BB0_86;
	setp.eq.s32 	%p55, %r15, 0;
	@%p55 bra 	$L__BB0_84;
	ld.shared.f32 	%f55, [%r3];
	ld.shared.f32 	%f56, [%r8];
	setp.geu.f32 	%p56, %f55, %f56;
	@%p56 bra 	$L__BB0_86;
	st.shared.f32 	[%r3], %f56;
	st.shared.f32 	[%r8], %f55;
	bra.uni 	$L__BB0_86;
$L__BB0_84:
	ld.shared.f32 	%f57, [%r3];
	ld.shared.f32 	%f58, [%r8];
	setp.leu.f32 	%p57, %f57, %f58;
	@%p57 bra 	$L__BB0_86;
	st.shared.f32 	[%r3], %f58;
	st.shared.f32 	[%r8], %f57;
$L__BB0_86:
	setp.le.u32 	%p58, %r4, %r1;
	bar.sync 	0;
	@%p58 bra 	$L__BB0_92;
	setp.eq.s32 	%p59, %r15, 0;
	@%p59 bra 	$L__BB0_90;
	ld.shared.f32 	%f59, [%r3];
	ld.shared.f32 	%f60, [%r5];
	setp.geu.f32 	%p60, %f59, %f60;
	@%p60 bra 	$L__BB0_92;
	st.shared.f32 	[%r3], %f60;
	st.shared.f32 	[%r5], %f59;
	bra.uni 	$L__BB0_92;
$L__BB0_90:
	ld.shared.f32 	%f61, [%r3];
	ld.shared.f32 	%f62, [%r5];
	setp.leu.f32 	%p61, %f61, %f62;
	@%p61 bra 	$L__BB0_92;
	st.shared.f32 	[%r3], %f62;
	st.shared.f32 	[%r5], %f61;
$L__BB0_92:
	bar.sync 	0;
	and.b32  	%r18, %r1, 64;
	xor.b32  	%r19, %r1, 32;
	setp.le.u32 	%p62, %r19, %r1;
	xor.b32  	%r48, %r31, 128;
	add.s32 	%r20, %r32, %r48;
	@%p62 bra 	$L__BB0_98;
	setp.eq.s32 	%p63, %r18, 0;
	@%p63 bra 	$L__BB0_96;
	ld.shared.f32 	%f63, [%r3];
	ld.shared.f32 	%f64, [%r20];
	setp.geu.f32 	%p64, %f63, %f64;
	@%p64 bra 	$L__BB0_98;
	st.shared.f32 	[%r3], %f64;
	st.shared.f32 	[%r20], %f63;
	bra.uni 	$L__BB0_98;
$L__BB0_96:
	ld.shared.f32 	%f65, [%r3];
	ld.shared.f32 	%f66, [%r20];
	setp.leu.f32 	%p65, %f65, %f66;
	@%p65 bra 	$L__BB0_98;
	st.shared.f32 	[%r3], %f66;
	st.shared.f32 	[%r20], %f65;
$L__BB0_98:
	setp.le.u32 	%p66, %r16, %r1;
	bar.sync 	0;
	@%p66 bra 	$L__BB0_104;
	setp.eq.s32 	%p67, %r18, 0;
	@%p67 bra 	$L__BB0_102;
	ld.shared.f32 	%f67, [%r3];
	ld.shared.f32 	%f68, [%r17];
	setp.geu.f32 	%p68, %f67, %f68;
	@%p68 bra 	$L__BB0_104;
	st.shared.f32 	[%r3], %f68;
	st.shared.f32 	[%r17], %f67;
	bra.uni 	$L__BB0_104;
$L__BB0_102:
	ld.shared.f32 	%f69, [%r3];
	ld.shared.f32 	%f70, [%r17];
	setp.leu.f32 	%p69, %f69, %f70;
	@%p69 bra 	$L__BB0_104;
	st.shared.f32 	[%r3], %f70;
	st.shared.f32 	[%r17], %f69;
$L__BB0_104:
	setp.le.u32 	%p70, %r13, %r1;
	bar.sync 	0;
	@%p70 bra 	$L__BB0_110;
	setp.eq.s32 	%p71, %r18, 0;
	@%p71 bra 	$L__BB0_108;
	ld.shared.f32 	%f71, [%r3];
	ld.shared.f32 	%f72, [%r14];
	setp.geu.f32 	%p72, %f71, %f72;
	@%p72 bra 	$L__BB0_110;
	st.shared.f32 	[%r3], %f72;
	st.shared.f32 	[%r14], %f71;
	bra.uni 	$L__BB0_110;
$L__BB0_108:
	ld.shared.f32 	%f73, [%r3];
	ld.shared.f32 	%f74, [%r14];
	setp.leu.f32 	%p73, %f73, %f74;
	@%p73 bra 	$L__BB0_110;
	st.shared.f32 	[%r3], %f74;
	st.shared.f32 	[%r14], %f73;
$L__BB0_110:
	setp.le.u32 	%p74, %r10, %r1;
	bar.sync 	0;
	@%p74 bra 	$L__BB0_116;
	setp.eq.s32 	%p75, %r18, 0;
	@%p75 bra 	$L__BB0_114;
	ld.shared.f32 	%f75, [%r3];
	ld.shared.f32 	%f76, [%r11];
	setp.geu.f32 	%p76, %f75, %f76;
	@%p76 bra 	$L__BB0_116;
	st.shared.f32 	[%r3], %f76;
	st.shared.f32 	[%r11], %f75;
	bra.uni 	$L__BB0_116;
$L__BB0_114:
	ld.shared.f32 	%f77, [%r3];
	ld.shared.f32 	%f78, [%r11];
	setp.leu.f32 	%p77, %f77, %f78;
	@%p77 bra 	$L__BB0_116;
	st.shared.f32 	[%r3], %f78;
	st.shared.f32 	[%r11], %f77;
$L__BB0_116:
	setp.le.u32 	%p78, %r7, %r1;
	bar.sync 	0;
	@%p78 bra 	$L__BB0_122;
	setp.eq.s32 	%p79, %r18, 0;
	@%p79 bra 	$L__BB0_120;
	ld.shared.f32 	%f79, [%r3];
	ld.shared.f32 	%f80, [%r8];
	setp.geu.f32 	%p80, %f79, %f80;
	@%p80 bra 	$L__BB0_122;
	st.shared.f32 	[%r3], %f80;
	st.shared.f32 	[%r8], %f79;
	bra.uni 	$L__BB0_122;
$L__BB0_120:
	ld.shared.f32 	%f81, [%r3];
	ld.shared.f32 	%f82, [%r8];
	setp.leu.f32 	%p81, %f81, %f82;
	@%p81 bra 	$L__BB0_122;
	st.shared.f32 	[%r3], %f82;
	st.shared.f32 	[%r8], %f81;
$L__BB0_122:
	setp.le.u32 	%p82, %r4, %r1;
	bar.sync 	0;
	@%p82 bra 	$L__BB0_128;
	setp.eq.s32 	%p83, %r18, 0;
	@%p83 bra 	$L__BB0_126;
	ld.shared.f32 	%f83, [%r3];
	ld.shared.f32 	%f84, [%r5];
	setp.geu.f32 	%p84, %f83, %f84;
	@%p84 bra 	$L__BB0_128;
	st.shared.f32 	[%r3], %f84;
	st.shared.f32 	[%r5], %f83;
	bra.uni 	$L__BB0_128;
$L__BB0_126:
	ld.shared.f32 	%f85, [%r3];
	ld.shared.f32 	%f86, [%r5];
	setp.leu.f32 	%p85, %f85, %f86;
	@%p85 bra 	$L__BB0_128;
	st.shared.f32 	[%r3], %f86;
	st.shared.f32 	[%r5], %f85;
$L__BB0_128:
	bar.sync 	0;
	and.b32  	%r21, %r1, 128;
	xor.b32  	%r22, %r1, 64;
	setp.le.u32 	%p86, %r22, %r1;
	xor.b32  	%r51, %r31, 256;
	add.s32 	%r23, %r32, %r51;
	@%p86 bra 	$L__BB0_134;
	setp.eq.s32 	%p87, %r21, 0;
	@%p87 bra 	$L__BB0_132;
	ld.shared.f32 	%f87, [%r3];
	ld.shared.f32 	%f88, [%r23];
	setp.geu.f32 	%p88, %f87, %f88;
	@%p88 bra 	$L__BB0_134;
	st.shared.f32 	[%r3], %f88;
	st.shared.f32 	[%r23], %f87;
	bra.uni 	$L__BB0_134;
$L__BB0_132:
	ld.shared.f32 	%f89, [%r3];
	ld.shared.f32 	%f90, [%r23];
	setp.leu.f32 	%p89, %f89, %f90;
	@%p89 bra 	$L__BB0_134;
	st.shared.f32 	[%r3], %f90;
	st.shared.f32 	[%r23], %f89;
$L__BB0_134:
	setp.le.u32 	%p90, %r19, %r1;
	bar.sync 	0;
	@%p90 bra 	$L__BB0_140;
	setp.eq.s32 	%p91, %r21, 0;
	@%p91 bra 	$L__BB0_138;
	ld.shared.f32 	%f91, [%r3];
	ld.shared.f32 	%f92, [%r20];
	setp.geu.f32 	%p92, %f91, %f92;
	@%p92 bra 	$L__BB0_140;
	st.shared.f32 	[%r3], %f92;
	st.shared.f32 	[%r20], %f91;
	bra.uni 	$L__BB0_140;
$L__BB0_138:
	ld.shared.f32 	%f93, [%r3];
	ld.shared.f32 	%f94, [%r20];
	setp.leu.f32 	%p93, %f93, %f94;
	@%p93 bra 	$L__BB0_140;
	st.shared.f32 	[%r3], %f94;
	st.shared.f32 	[%r20], %f93;
$L__BB0_140:
	setp.le.u32 	%p94, %r16, %r1;
	bar.sync 	0;
	@%p94 bra 	$L__BB0_146;
	setp.eq.s32 	%p95, %r21, 0;
	@%p95 bra 	$L__BB0_144;
	ld.shared.f32 	%f95, [%r3];
	ld.shared.f32 	%f96, [%r17];
	setp.geu.f32 	%p96, %f95, %f96;
	@%p96 bra 	$L__BB0_146;
	st.shared.f32 	[%r3], %f96;
	st.shared.f32 	[%r17], %f95;
	bra.uni 	$L__BB0_146;
$L__BB0_144:
	ld.shared.f32 	%f97, [%r3];
	ld.shared.f32 	%f98, [%r17];
	setp.leu.f32 	%p97, %f97, %f98;
	@%p97 bra 	$L__BB0_146;
	st.shared.f32 	[%r3], %f98;
	st.shared.f32 	[%r17], %f97;
$L__BB0_146:
	setp.le.u32 	%p98, %r13, %r1;
	bar.sync 	0;
	@%p98 bra 	$L__BB0_152;
	setp.eq.s32 	%p99, %r21, 0;
	@%p99 bra 	$L__BB0_150;
	ld.shared.f32 	%f99, [%r3];
	ld.shared.f32 	%f100, [%r14];
	setp.geu.f32 	%p100, %f99, %f100;
	@%p100 bra 	$L__BB0_152;
	st.shared.f32 	[%r3], %f100;
	st.shared.f32 	[%r14], %f99;
	bra.uni 	$L__BB0_152;
$L__BB0_150:
	ld.shared.f32 	%f101, [%r3];
	ld.shared.f32 	%f102, [%r14];
	setp.leu.f32 	%p101, %f101, %f102;
	@%p101 bra 	$L__BB0_152;
	st.shared.f32 	[%r3], %f102;
	st.shared.f32 	[%r14], %f101;
$L__BB0_152:
	setp.le.u32 	%p102, %r10, %r1;
	bar.sync 	0;
	@%p102 bra 	$L__BB0_158;
	setp.eq.s32 	%p103, %r21, 0;
	@%p103 bra 	$L__BB0_156;
	ld.shared.f32 	%f103, [%r3];
	ld.shared.f32 	%f104, [%r11];
	setp.geu.f32 	%p104, %f103, %f104;
	@%p104 bra 	$L__BB0_158;
	st.shared.f32 	[%r3], %f104;
	st.shared.f32 	[%r11], %f103;
	bra.uni 	$L__BB0_158;
$L__BB0_156:
	ld.shared.f32 	%f105, [%r3];
	ld.shared.f32 	%f106, [%r11];
	setp.leu.f32 	%p105, %f105, %f106;
	@%p105 bra 	$L__BB0_158;
	st.shared.f32 	[%r3], %f106;
	st.shared.f32 	[%r11], %f105;
$L__BB0_158:
	setp.le.u32 	%p106, %r7, %r1;
	bar.sync 	0;
	@%p106 bra 	$L__BB0_164;
	setp.eq.s32 	%p107, %r21, 0;
	@%p107 bra 	$L__BB0_162;
	ld.shared.f32 	%f107, [%r3];
	ld.shared.f32 	%f108, [%r8];
	setp.geu.f32 	%p108, %f107, %f108;
	@%p108 bra 	$L__BB0_164;
	st.shared.f32 	[%r3], %f108;
	st.shared.f32 	[%r8], %f107;
	bra.uni 	$L__BB0_164;
$L__BB0_162:
	ld.shared.f32 	%f109, [%r3];
	ld.shared.f32 	%f110, [%r8];
	setp.leu.f32 	%p109, %f109, %f110;
	@%p109 bra 	$L__BB0_164;
	st.shared.f32 	[%r3], %f110;
	st.shared.f32 	[%r8], %f109;
$L__BB0_164:
	setp.le.u32 	%p110, %r4, %r1;
	bar.sync 	0;
	@%p110 bra 	$L__BB0_170;
	setp.eq.s32 	%p111, %r21, 0;
	@%p111 bra 	$L__BB0_168;
	ld.shared.f32 	%f111, [%r3];
	ld.shared.f32 	%f112, [%r5];
	setp.geu.f32 	%p112, %f111, %f112;
	@%p112 bra 	$L__BB0_170;
	st.shared.f32 	[%r3], %f112;
	st.shared.f32 	[%r5], %f111;
	bra.uni 	$L__BB0_170;
$L__BB0_168:
	ld.shared.f32 	%f113, [%r3];
	ld.shared.f32 	%f114, [%r5];
	setp.leu.f32 	%p113, %f113, %f114;
	@%p113 bra 	$L__BB0_170;
	st.shared.f32 	[%r3], %f114;
	st.shared.f32 	[%r5], %f113;
$L__BB0_170:
	bar.sync 	0;
	and.b32  	%r24, %r1, 256;
	xor.b32  	%r25, %r1, 128;
	setp.le.u32 	%p114, %r25, %r1;
	@%p114 bra 	$L__BB0_176;
	setp.eq.s32 	%p115, %r24, 0;
	@%p115 bra 	$L__BB0_174;
	ld.shared.f32 	%f115, [%r3];
	shl.b32 	%r53, %r25, 2;
	add.s32 	%r26, %r32, %r53;
	ld.shared.f32 	%f116, [%r26];
	setp.geu.f32 	%p116, %f115, %f116;
	@%p116 bra 	$L__BB0_176;
	st.shared.f32 	[%r3], %f116;
	st.shared.f32 	[%r26], %f115;
	bra.uni 	$L__BB0_176;
$L__BB0_174:
	ld.shared.f32 	%f117, [%r3];
	shl.b32 	%r55, %r25, 2;
	add.s32 	%r27, %r32, %r55;
	ld.shared.f32 	%f118, [%r27];
	setp.leu.f32 	%p117, %f117, %f118;
	@%p117 bra 	$L__BB0_176;
	st.shared.f32 	[%r3], %f118;
	st.shared.f32 	[%r27], %f117;
$L__BB0_176:
	setp.le.u32 	%p118, %r22, %r1;
	bar.sync 	0;
	@%p118 bra 	$L__BB0_182;
	setp.eq.s32 	%p119, %r24, 0;
	@%p119 bra 	$L__BB0_180;
	ld.shared.f32 	%f119, [%r3];
	ld.shared.f32 	%f120, [%r23];
	setp.geu.f32 	%p120, %f119, %f120;
	@%p120 bra 	$L__BB0_182;
	st.shared.f32 	[%r3], %f120;
	st.shared.f32 	[%r23], %f119;
	bra.uni 	$L__BB0_182;
$L__BB0_180:
	ld.shared.f32 	%f121, [%r3];
	ld.shared.f32 	%f122, [%r23];
	setp.leu.f32 	%p121, %f121, %f122;
	@%p121 bra 	$L__BB0_182;
	st.shared.f32 	[%r3], %f122;
	st.shared.f32 	[%r23], %f121;
$L__BB0_182:
	setp.le.u32 	%p122, %r19, %r1;
	bar.sync 	0;
	@%p122 bra 	$L__BB0_188;
	setp.eq.s32 	%p123, %r24, 0;
	@%p123 bra 	$L__BB0_186;
	ld.shared.f32 	%f123, [%r3];
	ld.shared.f32 	%f124, [%r20];
	setp.geu.f32 	%p124, %f123, %f124;
	@%p124 bra 	$L__BB0_188;
	st.shared.f32 	[%r3], %f124;
	st.shared.f32 	[%r20], %f123;
	bra.uni 	$L__BB0_188;
$L__BB0_186:
	ld.shared.f32 	%f125, [%r3];
	ld.shared.f32 	%f126, [%r20];
	setp.leu.f32 	%p125, %f125, %f126;
	@%p125 bra 	$L__BB0_188;
	st.shared.f32 	[%r3], %f126;
	st.shared.f32 	[%r20], %f125;
$L__BB0_188:
	setp.le.u32 	%p126, %r16, %r1;
	bar.sync 	0;
	@%p126 bra 	$L__BB0_194;
	setp.eq.s32 	%p127, %r24, 0;
	@%p127 bra 	$L__BB0_192;
	ld.shared.f32 	%f127, [%r3];
	ld.shared.f32 	%f128, [%r17];
	setp.geu.f32 	%p128, %f127, %f128;
	@%p128 bra 	$L__BB0_194;
	st.shared.f32 	[%r3], %f128;
	st.shared.f32 	[%r17], %f127;
	bra.uni 	$L__BB0_194;
$L__BB0_192:
	ld.shared.f32 	%f129, [%r3];
	ld.shared.f32 	%f130, [%r17];
	setp.leu.f32 	%p129, %f129, %f130;
	@%p129 bra 	$L__BB0_194;
	st.shared.f32 	[%r3], %f130;
	st.shared.f32 	[%r17], %f129;
$L__BB0_194:
	setp.le.u32 	%p130, %r13, %r1;
	bar.sync 	0;
	@%p130 bra 	$L__BB0_200;
	setp.eq.s32 	%p131, %r24, 0;
	@%p131 bra 	$L__BB0_198;
	ld.shared.f32 	%f131, [%r3];
	ld.shared.f32 	%f132, [%r14];
	setp.geu.f32 	%p132, %f131, %f132;
	@%p132 bra 	$L__BB0_200;
	st.shared.f32 	[%r3], %f132;
	st.shared.f32 	[%r14], %f131;
	bra.uni 	$L__BB0_200;
$L__BB0_198:
	ld.shared.f32 	%f133, [%r3];
	ld.shared.f32 	%f134, [%r14];
	setp.leu.f32 	%p133, %f133, %f134;
	@%p133 bra 	$L__BB0_200;
	st.shared.f32 	[%r3], %f134;
	st.shared.f32 	[%r14], %f133;
$L__BB0_200:
	setp.le.u32 	%p134, %r10, %r1;
	bar.sync 	0;
	@%p134 bra 	$L__BB0_206;
	setp.eq.s32 	%p135, %r24, 0;
	@%p135 bra 	$L__BB0_204;
	ld.shared.f32 	%f135, [%r3];
	ld.shared.f32 	%f136, [%r11];
	setp.geu.f32 	%p136, %f135, %f136;
	@%p136 bra 	$L__BB0_206;
	st.shared.f32 	[%r3], %f136;
	st.shared.f32 	[%r11], %f135;
	bra.uni 	$L__BB0_206;
$L__BB0_204:
	ld.shared.f32 	%f137, [%r3];
	ld.shared.f32 	%f138, [%r11];
	setp.leu.f32 	%p137, %f137, %f138;
	@%p137 bra 	$L__BB0_206;
	st.shared.f32 	[%r3], %f138;
	st.shared.f32 	[%r11], %f137;
$L__BB0_206:
	setp.le.u32 	%p138, %r7, %r1;
	bar.sync 	0;
	@%p138 bra 	$L__BB0_212;
	setp.eq.s32 	%p139, %r24, 0;
	@%p139 bra 	$L__BB0_210;
	ld.shared.f32 	%f139, [%r3];
	ld.shared.f32 	%f140, [%r8];
	setp.geu.f32 	%p140, %f139, %f140;
	@%p140 bra 	$L__BB0_212;
	st.shared.f32 	[%r3], %f140;
	st.shared.f32 	[%r8], %f139;
	bra.uni 	$L__BB0_212;
$L__BB0_210:
	ld.shared.f32 	%f141, [%r3];
	ld.shared.f32 	%f142, [%r8];
	setp.leu.f32 	%p141, %f141, %f142;
	@%p141 bra 	$L__BB0_212;
	st.shared.f32 	[%r3], %f142;
	st.shared.f32 	[%r8], %f141;
$L__BB0_212:
	setp.le.u32 	%p142, %r4, %r1;
	bar.sync 	0;
	@%p142 bra 	$L__BB0_218;
	setp.eq.s32 	%p143, %r24, 0;
	@%p143 bra 	$L__BB0_216;
	ld.shared.f32 	%f143, [%r3];
	ld.shared.f32 	%f144, [%r5];
	setp.geu.f32 	%p144, %f143, %f144;
	@%p144 bra 	$L__BB0_218;
	st.shared.f32 	[%r3], %f144;
	st.shared.f32 	[%r5], %f143;
	bra.uni 	$L__BB0_218;
$L__BB0_216:
	ld.shared.f32 	%f145, [%r3];
	ld.shared.f32 	%f146, [%r5];
	setp.leu.f32 	%p145, %f145, %f146;
	@%p145 bra 	$L__BB0_218;
	st.shared.f32 	[%r3], %f146;
	st.shared.f32 	[%r5], %f145;
$L__BB0_218:
	setp.ge.s32 	%p146, %r2, %r28;
	bar.sync 	0;
	@%p146 bra 	$L__BB0_220;
	ld.shared.f32 	%f148, [%r3];
	cvta.to.global.u64 	%rd6, %rd2;
	mul.wide.s32 	%rd7, %r2, 4;
	add.s64 	%rd8, %rd6, %rd7;
	st.global.f32 	[%rd8], %f148;
$L__BB0_220:
	ret;

}


// ===== COMPILED SASS (sm_100) =====

	.target	sm_100

	.elftype	@"ET_EXEC"


//--------------------- .note.nv.tkinfo           --------------------------
	.section	.note.nv.tkinfo,"",@"SHT_NOTE"
	.sectionflags	@"SHF_NOTE_NV_TKINFO"
	.tkinfo
        /*0018*/ 	.word	0x00000002
        /*0030*/ 	.string	""
        /*0030*/ 	.string	"ptxas"
        /*0030*/ 	.string	"Cuda compilation tools, release 13.0, V13.0.88"
        /*0030*/ 	.string	"Build cuda_13.0.r13.0/compiler.36424714_0"
        /*0030*/ 	.string	"-arch sm_100 -m 64 "



//--------------------- .note.nv.cuinfo           --------------------------
	.section	.note.nv.cuinfo,"",@"SHT_NOTE"
	.sectionflags	@"SHF_NOTE_NV_CUINFO"
        /*0018*/ 	.short	0x0002
        /*001a*/ 	.short	0x0064
        /*001c*/ 	.short	0x0082
	.zero		2


//--------------------- .nv.info                  --------------------------
	.section	.nv.info,"",@"SHT_CUDA_INFO"
	.align	4


	//----- nvinfo : EIATTR_REGCOUNT
	.align		4
        /*0000*/ 	.byte	0x04, 0x2f
        /*0002*/ 	.short	(.L_1 - .L_0)
	.align		4
.L_0:
        /*0004*/ 	.word	index@(_Z17sharedBitonicSortPfS_i)
        /*0008*/ 	.word	0x00000013


	//----- nvinfo : EIATTR_FRAME_SIZE
	.align		4
.L_1:
        /*000c*/ 	.byte	0x04, 0x11
        /*000e*/ 	.short	(.L_3 - .L_2)
	.align		4
.L_2:
        /*0010*/ 	.word	index@(_Z17sharedBitonicSortPfS_i)
        /*0014*/ 	.word	0x00000000


	//----- nvinfo : EIATTR_MIN_STACK_SIZE
	.align		4
.L_3:
        /*0018*/ 	.byte	0x04, 0x12
        /*001a*/ 	.short	(.L_5 - .L_4)
	.align		4
.L_4:
        /*001c*/ 	.word	index@(_Z17sharedBitonicSortPfS_i)
        /*0020*/ 	.word	0x00000000
.L_5:


//--------------------- .nv.compat                --------------------------
	.section	.nv.compat,"",@"SHT_CUDA_COMPAT_INFO"
	.align	4
        /*0000*/ 	.byte	0x02, 0x09, 0x00, 0x00, 0x02, 0x02, 0x01, 0x00, 0x02, 0x05, 0x05, 0x00, 0x03, 0x07, 0x01, 0x01
        /*0010*/ 	.byte	0x02, 0x03, 0x00, 0x00, 0x02, 0x06, 0x01, 0x00, 0x04, 0x0b, 0x08, 0x00, 0x09, 0x00, 0x00, 0x00
        /*0020*/ 	.byte	0x00, 0x00, 0x00, 0x00


//--------------------- .nv.info._Z17sharedBitonicSortPfS_i --------------------------
	.section	.nv.info._Z17sharedBitonicSortPfS_i,"",@"SHT_CUDA_INFO"
	.sectionflags	@""
	.align	4


	//----- nvinfo : EIATTR_CUDA_API_VERSION
	.align		4
        /*0000*/ 	.byte	0x04, 0x37
        /*0002*/ 	.short	(.L_7 - .L_6)
.L_6:
        /*0004*/ 	.word	0x00000082


	//----- nvinfo : EIATTR_KPARAM_INFO
	.align		4
.L_7:
        /*0008*/ 	.byte	0x04, 0x17
        /*000a*/ 	.short	(.L_9 - .L_8)
.L_8:
        /*000c*/ 	.word	0x00000000
        /*0010*/ 	.short	0x0002
        /*0012*/ 	.short	0x0010
        /*0014*/ 	.byte	0x00, 0xf0, 0x11, 0x00


	//----- nvinfo : EIATTR_KPARAM_INFO
	.align		4
.L_9:
        /*0018*/ 	.byte	0x04, 0x17
        /*001a*/ 	.short	(.L_11 - .L_10)
.L_10:
        /*001c*/ 	.word	0x00000000
        /*0020*/ 	.short	0x0001
        /*0022*/ 	.short	0x0008
        /*0024*/ 	.byte	0x00, 0xf5, 0x21, 0x00


	//----- nvinfo : EIATTR_KPARAM_INFO
	.align		4
.L_11:
        /*0028*/ 	.byte	0x04, 0x17
        /*002a*/ 	.short	(.L_13 - .L_12)
.L_12:
        /*002c*/ 	.word	0x00000000
        /*0030*/ 	.short	0x0000
        /*0032*/ 	.short	0x0000
        /*0034*/ 	.byte	0x00, 0xf5, 0x21, 0x00


	//----- nvinfo : EIATTR_SPARSE_MMA_MASK
	.align		4
.L_13:
        /*0038*/ 	.byte	0x03, 0x50
        /*003a*/ 	.short	0x0000


	//----- nvinfo : EIATTR_MAXREG_COUNT
	.align		4
        /*003c*/ 	.byte	0x03, 0x1b
        /*003e*/ 	.short	0x00ff


	//----- nvinfo : EIATTR_NUM_BARRIERS
	.align		4
        /*0040*/ 	.byte	0x02, 0x4c
        /*0042*/ 	.byte	0x01
	.zero		1


	//----- nvinfo : EIATTR_MERCURY_ISA_VERSION
	.align		4
        /*0044*/ 	.byte	0x03, 0x5f
        /*0046*/ 	.short	0x0101


	//----- nvinfo : EIATTR_VRC_CTA_INIT_COUNT
	.align		4
        /*0048*/ 	.byte	0x02, 0x4a
	.zero		1
	.zero		1


	//----- nvinfo : EIATTR_EXIT_INSTR_OFFSETS
	.align		4
        /*004c*/ 	.byte	0x04, 0x1c
        /*004e*/ 	.short	(.L_15 - .L_14)


	//   ....[0]....
.L_14:
        /*0050*/ 	.word	0x00002bf0


	//   ....[1]....
        /*0054*/ 	.word	0x00002c40


	//----- nvinfo : EIATTR_CRS_STACK_SIZE
	.align		4
.L_15:
        /*0058*/ 	.byte	0x04, 0x1e
        /*005a*/ 	.short	(.L_17 - .L_16)
.L_16:
        /*005c*/ 	.word	0x00000000


	//----- nvinfo : EIATTR_CBANK_PARAM_SIZE
	.align		4
.L_17:
        /*0060*/ 	.byte	0x03, 0x19
        /*0062*/ 	.short	0x0014


	//----- nvinfo : EIATTR_PARAM_CBANK
	.align		4
        /*0064*/ 	.byte	0x04, 0x0a
        /*0066*/ 	.short	(.L_19 - .L_18)
	.align		4
.L_18:
        /*0068*/ 	.word	index@(.nv.constant0._Z17sharedBitonicSortPfS_i)
        /*006c*/ 	.short	0x0380
        /*006e*/ 	.short	0x0014


	//----- nvinfo : EIATTR_SW_WAR
	.align		4
.L_19:
        /*0070*/ 	.byte	0x04, 0x36
        /*0072*/ 	.short	(.L_21 - .L_20)
.L_20:
        /*0074*/ 	.word	0x00000008
.L_21:


//--------------------- .nv.callgraph             --------------------------
	.section	.nv.callgraph,"",@"SHT_CUDA_CALLGRAPH"
	.align	4
	.sectionentsize	8
	.align		4
        /*0000*/ 	.word	0x00000000
	.align		4
        /*0004*/ 	.word	0xffffffff
	.align		4
        /*0008*/ 	.word	0x00000000
	.align		4
        /*000c*/ 	.word	0xfffffffe
	.align		4
        /*0010*/ 	.word	0x00000000
	.align		4
        /*0014*/ 	.word	0xfffffffd
	.align		4
        /*0018*/ 	.word	0x00000000
	.align		4
        /*001c*/ 	.word	0xfffffffc


//--------------------- .text._Z17sharedBitonicSortPfS_i --------------------------
	.section	.text._Z17sharedBitonicSortPfS_i,"ax",@progbits
	.align	128
        .global         _Z17sharedBitonicSortPfS_i
        .type           _Z17sharedBitonicSortPfS_i,@function
        .size           _Z17sharedBitonicSortPfS_i,(.L_x_109 - _Z17sharedBitonicSortPfS_i)
        .other          _Z17sharedBitonicSortPfS_i,@"STO_CUDA_ENTRY STV_DEFAULT"
_Z17sharedBitonicSortPfS_i:
.text._Z17sharedBitonicSortPfS_i:
[----:B------:R-:W-:Y:S01]  /*0000*/  LDC R1, c[0x0][0x37c] ;  /* 0x0000df00ff017b82 */ /* 0x000fe20000000800 */
[----:B------:R-:W0:Y:S07]  /*0010*/  S2R R2, SR_TID.X ;  /* 0x0000000000027919 */ /* 0x000e2e0000002100 */
[----:B------:R-:W0:Y:S01]  /*0020*/  S2UR UR4, SR_CTAID.X ;  /* 0x00000000000479c3 */ /* 0x000e220000002500 */
[----:B------:R-:W1:Y:S01]  /*0030*/  LDCU UR5, c[0x0][0x390] ;  /* 0x00007200ff0577ac */ /* 0x000e620008000800 */
[----:B------:R-:W-:Y:S01]  /*0040*/  IMAD.MOV.U32 R8, RZ, RZ, 0x497423f0 ;  /* 0x497423f0ff087424 */ /* 0x000fe200078e00ff */
[----:B------:R-:W2:Y:S05]  /*0050*/  LDCU.64 UR6, c[0x0][0x358] ;  /* 0x00006b00ff0677ac */ /* 0x000eaa0008000a00 */
[----:B------:R-:W0:Y:S02]  /*0060*/  LDC R3, c[0x0][0x360] ;  /* 0x0000d800ff037b82 */ /* 0x000e240000000800 */
[----:B0-----:R-:W-:-:S05]  /*0070*/  IMAD R0, R3, UR4, R2 ;  /* 0x0000000403007c24 */ /* 0x001fca000f8e0202 */
[----:B-1----:R-:W-:-:S13]  /*0080*/  ISETP.GE.AND P0, PT, R0, UR5, PT ;  /* 0x0000000500007c0c */ /* 0x002fda000bf06270 */
[----:B------:R-:W0:Y:S02]  /*0090*/  @!P0 LDC.64 R6, c[0x0][0x380] ;  /* 0x0000e000ff068b82 */ /* 0x000e240000000a00 */
[----:B0-----:R-:W-:-:S05]  /*00a0*/  @!P0 IMAD.WIDE R6, R0, 0x4, R6 ;  /* 0x0000000400068825 */ /* 0x001fca00078e0206 */
[----:B--2---:R-:W2:Y:S01]  /*00b0*/  @!P0 LDG.E R8, desc[UR6][R6.64] ;  /* 0x0000000606088981 */ /* 0x004ea2000c1e1900 */
[----:B------:R-:W0:Y:S01]  /*00c0*/  S2UR UR5, SR_CgaCtaId ;  /* 0x00000000000579c3 */ /* 0x000e220000008800 */
[C---:B------:R-:W-:Y:S01]  /*00d0*/  LOP3.LUT R5, R2.reuse, 0x1, RZ, 0x3c, !PT ;  /* 0x0000000102057812 */ /* 0x040fe200078e3cff */
[----:B------:R-:W-:Y:S01]  /*00e0*/  UMOV UR4, 0x400 ;  /* 0x0000040000047882 */ /* 0x000fe20000000000 */
[----:B------:R-:W-:Y:S01]  /*00f0*/  IMAD.SHL.U32 R3, R2, 0x4, RZ ;  /* 0x0000000402037824 */ /* 0x000fe200078e00ff */
[----:B------:R-:W-:Y:S01]  /*0100*/  BSSY.RECONVERGENT B0, `(.L_x_0) ;  /* 0x0000015000007945 */ /* 0x000fe20003800200 */
[----:B------:R-:W-:-:S03]  /*0110*/  ISETP.GT.U32.AND P1, PT, R5, R2, PT ;  /* 0x000000020500720c */ /* 0x000fc60003f24070 */
[----:B------:R-:W-:Y:S01]  /*0120*/  LOP3.LUT R4, R3, 0x4, RZ, 0x3c, !PT ;  /* 0x0000000403047812 */ /* 0x000fe200078e3cff */
[----:B0-----:R-:W-:-:S09]  /*0130*/  ULEA UR4, UR5, UR4, 0x18 ;  /* 0x0000000405047291 */ /* 0x001fd2000f8ec0ff */
[----:B--2---:R0:W-:Y:S01]  /*0140*/  STS [R3+UR4], R8 ;  /* 0x0000000803007988 */ /* 0x0041e20008000804 */
[----:B------:R-:W-:Y:S06]  /*0150*/  BAR.SYNC.DEFER_BLOCKING 0x0 ;  /* 0x0000000000007b1d */ /* 0x000fec0000010000 */
[----:B------:R-:W-:Y:S05]  /*0160*/  @!P1 BRA `(.L_x_1) ;  /* 0x0000000000389947 */ /* 0x000fea0003800000 */
[----:B------:R-:W-:-:S13]  /*0170*/  LOP3.LUT P2, RZ, R2, 0x2, RZ, 0xc0, !PT ;  /* 0x0000000202ff7812 */ /* 0x000fda000784c0ff */
[----:B------:R-:W-:Y:S05]  /*0180*/  @P2 BRA `(.L_x_2) ;  /* 0x00000000001c2947 */ /* 0x000fea0003800000 */
[----:B------:R-:W-:Y:S04]  /*0190*/  LDS R5, [R3+UR4] ;  /* 0x0000000403057984 */ /* 0x000fe80008000800 */
[----:B------:R-:W1:Y:S02]  /*01a0*/  LDS R6, [R4+UR4] ;  /* 0x0000000404067984 */ /* 0x000e640008000800 */
[----:B-1----:R-:W-:-:S13]  /*01b0*/  FSETP.GT.AND P2, PT, R5, R6, PT ;  /* 0x000000060500720b */ /* 0x002fda0003f44000 */
[----:B------:R-:W-:Y:S05]  /*01c0*/  @!P2 BRA `(.L_x_1) ;  /* 0x000000000020a947 */ /* 0x000fea0003800000 */
[----:B------:R1:W-:Y:S04]  /*01d0*/  STS [R3+UR4], R6 ;  /* 0x0000000603007988 */ /* 0x0003e80008000804 */
[----:B------:R1:W-:Y:S01]  /*01e0*/  STS [R4+UR4], R5 ;  /* 0x0000000504007988 */ /* 0x0003e20008000804 */
[----:B------:R-:W-:Y:S05]  /*01f0*/  BRA `(.L_x_1) ;  /* 0x0000000000147947 */ /* 0x000fea0003800000 */
.L_x_2:
[----:B------:R-:W-:Y:S04]  /*0200*/  LDS R5, [R3+UR4] ;  /* 0x0000000403057984 */ /* 0x000fe80008000800 */
[----:B------:R-:W1:Y:S02]  /*0210*/  LDS R6, [R4+UR4] ;  /* 0x0000000404067984 */ /* 0x000e640008000800 */
[----:B-1----:R-:W-:-:S13]  /*0220*/  FSETP.GEU.AND P2, PT, R5, R6, PT ;  /* 0x000000060500720b */ /* 0x002fda0003f4e000 */
[----:B------:R2:W-:Y:S04]  /*0230*/  @!P2 STS [R3+UR4], R6 ;  /* 0x000000060300a988 */ /* 0x0005e80008000804 */
[----:B------:R2:W-:Y:S02]  /*0240*/  @!P2 STS [R4+UR4], R5 ;  /* 0x000000050400a988 */ /* 0x0005e40008000804 */
.L_x_1:
[----:B------:R-:W-:Y:S05]  /*0250*/  BSYNC.RECONVERGENT B0 ;  /* 0x0000000000007941 */ /* 0x000fea0003800200 */
.L_x_0:
[C---:B-12---:R-:W-:Y:S01]  /*0260*/  LOP3.LUT R5, R2.reuse, 0x2, RZ, 0x3c, !PT ;  /* 0x0000000202057812 */ /* 0x046fe200078e3cff */
[----:B------:R-:W-:Y:S01]  /*0270*/  BAR.SYNC.DEFER_BLOCKING 0x0 ;  /* 0x0000000000007b1d */ /* 0x000fe20000010000 */
[----:B0-----:R-:W-:Y:S02]  /*0280*/  LOP3.LUT R8, R2, 0x4, RZ, 0xc0, !PT ;  /* 0x0000000402087812 */ /* 0x001fe400078ec0ff */
[----:B------:R-:W-:Y:S02]  /*0290*/  ISETP.GT.U32.AND P2, PT, R5, R2, PT ;  /* 0x000000020500720c */ /* 0x000fe40003f44070 */
[----:B------:R-:W-:Y:S01]  /*02a0*/  LOP3.LUT R5, R3, 0x8, RZ, 0x3c, !PT ;  /* 0x0000000803057812 */ /* 0x000fe200078e3cff */
[----:B------:R-:W-:Y:S10]  /*02b0*/  BSSY.RECONVERGENT B0, `(.L_x_3) ;  /* 0x0000010000007945 */ /* 0x000ff40003800200 */
[----:B------:R-:W-:Y:S05]  /*02c0*/  @!P2 BRA `(.L_x_4) ;  /* 0x000000000038a947 */ /* 0x000fea0003800000 */
[----:B------:R-:W-:-:S13]  /*02d0*/  ISETP.NE.AND P3, PT, R8, RZ, PT ;  /* 0x000000ff0800720c */ /* 0x000fda0003f65270 */
[----:B------:R-:W-:Y:S05]  /*02e0*/  @!P3 BRA `(.L_x_5) ;  /* 0x00000000001cb947 */ /* 0x000fea0003800000 */
[----:B------:R-:W-:Y:S04]  /*02f0*/  LDS R6, [R3+UR4] ;  /* 0x0000000403067984 */ /* 0x000fe80008000800 */
[----:B------:R-:W0:Y:S02]  /*0300*/  LDS R7, [R5+UR4] ;  /* 0x0000000405077984 */ /* 0x000e240008000800 */
[----:B0-----:R-:W-:-:S13]  /*0310*/  FSETP.GEU.AND P3, PT, R6, R7, PT ;  /* 0x000000070600720b */ /* 0x001fda0003f6e000 */
[----:B------:R-:W-:Y:S05]  /*0320*/  @P3 BRA `(.L_x_4) ;  /* 0x0000000000203947 */ /* 0x000fea0003800000 */
[----:B------:R1:W-:Y:S04]  /*0330*/  STS [R3+UR4], R7 ;  /* 0x0000000703007988 */ /* 0x0003e80008000804 */
[----:B------:R1:W-:Y:S01]  /*0340*/  STS [R5+UR4], R6 ;  /* 0x0000000605007988 */ /* 0x0003e20008000804 */
[----:B------:R-:W-:Y:S05]  /*0350*/  BRA `(.L_x_4) ;  /* 0x0000000000147947 */ /* 0x000fea0003800000 */
.L_x_5:
[----:B------:R-:W-:Y:S04]  /*0360*/  LDS R6, [R3+UR4] ;  /* 0x0000000403067984 */ /* 0x000fe80008000800 */
[----:B------:R-:W0:Y:S02]  /*0370*/  LDS R7, [R5+UR4] ;  /* 0x0000000405077984 */ /* 0x000e240008000800 */
[----:B0-----:R-:W-:-:S13]  /*0380*/  FSETP.GT.AND P3, PT, R6, R7, PT ;  /* 0x000000070600720b */ /* 0x001fda0003f64000 */
[----:B------:R0:W-:Y:S04]  /*0390*/  @P3 STS [R3+UR4], R7 ;  /* 0x0000000703003988 */ /* 0x0001e80008000804 */
[----:B------:R0:W-:Y:S02]  /*03a0*/  @P3 STS [R5+UR4], R6 ;  /* 0x0000000605003988 */ /* 0x0001e40008000804 */
.L_x_4:
[----:B------:R-:W-:Y:S05]  /*03b0*/  BSYNC.RECONVERGENT B0 ;  /* 0x0000000000007941 */ /* 0x000fea0003800200 */
.L_x_3:
[----:B------:R-:W-:Y:S06]  /*03c0*/  BAR.SYNC.DEFER_BLOCKING 0x0 ;  /* 0x0000000000007b1d */ /* 0x000fec0000010000 */
[----:B------:R-:W-:Y:S04]  /*03d0*/  BSSY.RECONVERGENT B0, `(.L_x_6) ;  /* 0x0000010000007945 */ /* 0x000fe80003800200 */
[----:B------:R-:W-:Y:S05]  /*03e0*/  @!P1 BRA `(.L_x_7) ;  /* 0x0000000000389947 */ /* 0x000fea0003800000 */
[----:B------:R-:W-:-:S13]  /*03f0*/  ISETP.NE.AND P3, PT, R8, RZ, PT ;  /* 0x000000ff0800720c */ /* 0x000fda0003f65270 */
[----:B------:R-:W-:Y:S05]  /*0400*/  @!P3 BRA `(.L_x_8) ;  /* 0x00000000001cb947 */ /* 0x000fea0003800000 */
[----:B01----:R-:W-:Y:S04]  /*0410*/  LDS R7, [R3+UR4] ;  /* 0x0000000403077984 */ /* 0x003fe80008000800 */
[----:B------:R-:W0:Y:S02]  /*0420*/  LDS R6, [R4+UR4] ;  /* 0x0000000404067984 */ /* 0x000e240008000800 */
[----:B0-----:R-:W-:-:S13]  /*0430*/  FSETP.GEU.AND P3, PT, R7, R6, PT ;  /* 0x000000060700720b */ /* 0x001fda0003f6e000 */
[----:B------:R-:W-:Y:S05]  /*0440*/  @P3 BRA `(.L_x_7) ;  /* 0x0000000000203947 */ /* 0x000fea0003800000 */
[----:B------:R3:W-:Y:S04]  /*0450*/  STS [R3+UR4], R6 ;  /* 0x0000000603007988 */ /* 0x0007e80008000804 */
[----:B------:R3:W-:Y:S01]  /*0460*/  STS [R4+UR4], R7 ;  /* 0x0000000704007988 */ /* 0x0007e20008000804 */
[----:B------:R-:W-:Y:S05]  /*0470*/  BRA `(.L_x_7) ;  /* 0x0000000000147947 */ /* 0x000fea0003800000 */
.L_x_8:
[----:B01----:R-:W-:Y:S04]  /*0480*/  LDS R7, [R3+UR4] ;  /* 0x0000000403077984 */ /* 0x003fe80008000800 */
[----:B------:R-:W0:Y:S02]  /*0490*/  LDS R6, [R4+UR4] ;  /* 0x0000000404067984 */ /* 0x000e240008000800 */
[----:B0-----:R-:W-:-:S13]  /*04a0*/  FSETP.GT.AND P3, PT, R7, R6, PT ;  /* 0x000000060700720b */ /* 0x001fda0003f64000 */
[----:B------:R2:W-:Y:S04]  /*04b0*/  @P3 STS [R3+UR4], R6 ;  /* 0x0000000603003988 */ /* 0x0005e80008000804 */
[----:B------:R2:W-:Y:S02]  /*04c0*/  @P3 STS [R4+UR4], R7 ;  /* 0x0000000704003988 */ /* 0x0005e40008000804 */
.L_x_7:
[----:B------:R-:W-:Y:S05]  /*04d0*/  BSYNC.RECONVERGENT B0 ;  /* 0x0000000000007941 */ /* 0x000fea0003800200 */
.L_x_6:
[C---:B0123--:R-:W-:Y:S01]  /*04e0*/  LOP3.LUT R7, R2.reuse, 0x4, RZ, 0x3c, !PT ;  /* 0x0000000402077812 */ /* 0x04ffe200078e3cff */
[----:B------:R-:W-:Y:S01]  /*04f0*/  BAR.SYNC.DEFER_BLOCKING 0x0 ;  /* 0x0000000000007b1d */ /* 0x000fe20000010000 */
[----:B------:R-:W-:Y:S02]  /*0500*/  LOP3.LUT R9, R2, 0x8, RZ, 0xc0, !PT ;  /* 0x0000000802097812 */ /* 0x000fe400078ec0ff */
        /* <DEDUP_REMOVED lines=13> */
.L_x_11:
[----:B------:R-:W-:Y:S04]  /*05e0*/  LDS R7, [R3+UR4] ;  /* 0x0000000403077984 */ /* 0x000fe80008000800 */
[----:B------:R-:W0:Y:S02]  /*05f0*/  LDS R8, [R6+UR4] ;  /* 0x0000000406087984 */ /* 0x000e240008000800 */
[----:B0-----:R-:W-:-:S13]  /*0600*/  FSETP.GT.AND P4, PT, R7, R8, PT ;  /* 0x000000080700720b */ /* 0x001fda0003f84000 */
[----:B------:R0:W-:Y:S04]  /*0610*/  @P4 STS [R3+UR4], R8 ;  /* 0x0000000803004988 */ /* 0x0001e80008000804 */
[----:B------:R0:W-:Y:S02]  /*0620*/  @P4 STS [R6+UR4], R7 ;  /* 0x0000000706004988 */ /* 0x0001e40008000804 */
.L_x_10:
[----:B------:R-:W-:Y:S05]  /*0630*/  BSYNC.RECONVERGENT B0 ;  /* 0x0000000000007941 */ /* 0x000fea0003800200 */
.L_x_9:
        /* <DEDUP_REMOVED lines=12> */
.L_x_14:
[----:B01----:R-:W-:Y:S04]  /*0700*/  LDS R8, [R3+UR4] ;  /* 0x0000000403087984 */ /* 0x003fe80008000800 */
[----:B------:R-:W0:Y:S02]  /*0710*/  LDS R7, [R5+UR4] ;  /* 0x0000000405077984 */ /* 0x000e240008000800 */
[----:B0-----:R-:W-:-:S13]  /*0720*/  FSETP.GT.AND P4, PT, R8, R7, PT ;  /* 0x000000070800720b */ /* 0x001fda0003f84000 */
[----:B------:R3:W-:Y:S04]  /*0730*/  @P4 STS [R3+UR4], R7 ;  /* 0x0000000703004988 */ /* 0x0007e80008000804 */
[----:B------:R3:W-:Y:S02]  /*0740*/  @P4 STS [R5+UR4], R8 ;  /* 0x0000000805004988 */ /* 0x0007e40008000804 */
.L_x_13:
[----:B------:R-:W-:Y:S05]  /*0750*/  BSYNC.RECONVERGENT B0 ;  /* 0x0000000000007941 */ /* 0x000fea0003800200 */
.L_x_12:
[----:B------:R-:W-:Y:S06]  /*0760*/  BAR.SYNC.DEFER_BLOCKING 0x0 ;  /* 0x0000000000007b1d */ /* 0x000fec0000010000 */
[----:B------:R-:W-:Y:S04]  /*0770*/  BSSY.RECONVERGENT B0, `(.L_x_15) ;  /* 0x0000010000007945 */ /* 0x000fe80003800200 */
[----:B------:R-:W-:Y:S05]  /*0780*/  @!P1 BRA `(.L_x_16) ;  /* 0x0000000000389947 */ /* 0x000fea0003800000 */
[----:B------:R-:W-:-:S13]  /*0790*/  ISETP.NE.AND P4, PT, R9, RZ, PT ;  /* 0x000000ff0900720c */ /* 0x000fda0003f85270 */
[----:B------:R-:W-:Y:S05]  /*07a0*/  @!P4 BRA `(.L_x_17) ;  /* 0x00000000001cc947 */ /* 0x000fea0003800000 */
[----:B0123--:R-:W-:Y:S04]  /*07b0*/  LDS R7, [R3+UR4] ;  /* 0x0000000403077984 */ /* 0x00ffe80008000800 */
[----:B------:R-:W0:Y:S02]  /*07c0*/  LDS R8, [R4+UR4] ;  /* 0x0000000404087984 */ /* 0x000e240008000800 */
[----:B0-----:R-:W-:-:S13]  /*07d0*/  FSETP.GEU.AND P4, PT, R7, R8, PT ;  /* 0x000000080700720b */ /* 0x001fda0003f8e000 */
[----:B------:R-:W-:Y:S05]  /*07e0*/  @P4 BRA `(.L_x_16) ;  /* 0x0000000000204947 */ /* 0x000fea0003800000 */
[----:B------:R0:W-:Y:S04]  /*07f0*/  STS [R3+UR4], R8 ;  /* 0x0000000803007988 */ /* 0x0001e80008000804 */
[----:B------:R0:W-:Y:S01]  /*0800*/  STS [R4+UR4], R7 ;  /* 0x0000000704007988 */ /* 0x0001e20008000804 */
[----:B------:R-:W-:Y:S05]  /*0810*/  BRA `(.L_x_16) ;  /* 0x0000000000147947 */ /* 0x000fea0003800000 */
.L_x_17:
[----:B0123--:R-:W-:Y:S04]  /*0820*/  LDS R7, [R3+UR4] ;  /* 0x0000000403077984 */ /* 0x00ffe80008000800 */
[----:B------:R-:W0:Y:S02]  /*0830*/  LDS R8, [R4+UR4] ;  /* 0x0000000404087984 */ /* 0x000e240008000800 */
[----:B0-----:R-:W-:-:S13]  /*0840*/  FSETP.GT.AND P4, PT, R7, R8, PT ;  /* 0x000000080700720b */ /* 0x001fda0003f84000 */
[----:B------:R4:W-:Y:S04]  /*0850*/  @P4 STS [R3+UR4], R8 ;  /* 0x0000000803004988 */ /* 0x0009e80008000804 */
[----:B------:R4:W-:Y:S02]  /*0860*/  @P4 STS [R4+UR4], R7 ;  /* 0x0000000704004988 */ /* 0x0009e40008000804 */
.L_x_16:
[----:B------:R-:W-:Y:S05]  /*0870*/  BSYNC.RECONVERGENT B0 ;  /* 0x0000000000007941 */ /* 0x000fea0003800200 */
.L_x_15:
[C---:B01234-:R-:W-:Y:S01]  /*0880*/  LOP3.LUT R7, R2.reuse, 0x8, RZ, 0x3c, !PT ;  /* 0x0000000802077812 */ /* 0x05ffe200078e3cff */
        /* <DEDUP_REMOVED lines=15> */
.L_x_20:
[----:B------:R-:W-:Y:S04]  /*0980*/  LDS R8, [R3+UR4] ;  /* 0x0000000403087984 */ /* 0x000fe80008000800 */
[----:B------:R-:W0:Y:S02]  /*0990*/  LDS R9, [R7+UR4] ;  /* 0x0000000407097984 */ /* 0x000e240008000800 */
[----:B0-----:R-:W-:-:S13]  /*09a0*/  FSETP.GT.AND P5, PT, R8, R9, PT ;  /* 0x000000090800720b */ /* 0x001fda0003fa4000 */
[----:B------:R0:W-:Y:S04]  /*09b0*/  @P5 STS [R3+UR4], R9 ;  /* 0x0000000903005988 */ /* 0x0001e80008000804 */
[----:B------:R0:W-:Y:S02]  /*09c0*/  @P5 STS [R7+UR4], R8 ;  /* 0x0000000807005988 */ /* 0x0001e40008000804 */
.L_x_19:
[----:B------:R-:W-:Y:S05]  /*09d0*/  BSYNC.RECONVERGENT B0 ;  /* 0x0000000000007941 */ /* 0x000fea0003800200 */
.L_x_18:
        /* <DEDUP_REMOVED lines=12> */
.L_x_23:
[----:B01----:R-:W-:Y:S04]  /*0aa0*/  LDS R9, [R3+UR4] ;  /* 0x0000000403097984 */ /* 0x003fe80008000800 */
[----:B------:R-:W0:Y:S02]  /*0ab0*/  LDS R8, [R6+UR4] ;  /* 0x0000000406087984 */ /* 0x000e240008000800 */
[----:B0-----:R-:W-:-:S13]  /*0ac0*/  FSETP.GT.AND P5, PT, R9, R8, PT ;  /* 0x000000080900720b */ /* 0x001fda0003fa4000 */
[----:B------:R2:W-:Y:S04]  /*0ad0*/  @P5 STS [R3+UR4], R8 ;  /* 0x0000000803005988 */ /* 0x0005e80008000804 */
[----:B------:R2:W-:Y:S02]  /*0ae0*/  @P5 STS [R6+UR4], R9 ;  /* 0x0000000906005988 */ /* 0x0005e40008000804 */
.L_x_22:
[----:B------:R-:W-:Y:S05]  /*0af0*/  BSYNC.RECONVERGENT B0 ;  /* 0x0000000000007941 */ /* 0x000fea0003800200 */
.L_x_21:
        /* <DEDUP_REMOVED lines=12> */
.L_x_26:
[----:B0123--:R-:W-:Y:S04]  /*0bc0*/  LDS R8, [R3+UR4] ;  /* 0x0000000403087984 */ /* 0x00ffe80008000800 */
[----:B------:R-:W0:Y:S02]  /*0bd0*/  LDS R9, [R5+UR4] ;  /* 0x0000000405097984 */ /* 0x000e240008000800 */
[----:B0-----:R-:W-:-:S13]  /*0be0*/  FSETP.GT.AND P5, PT, R8, R9, PT ;  /* 0x000000090800720b */ /* 0x001fda0003fa4000 */
[----:B------:R0:W-:Y:S04]  /*0bf0*/  @P5 STS [R3+UR4], R9 ;  /* 0x0000000903005988 */ /* 0x0001e80008000804 */
[----:B------:R0:W-:Y:S02]  /*0c00*/  @P5 STS [R5+UR4], R8 ;  /* 0x0000000805005988 */ /* 0x0001e40008000804 */
.L_x_25:
[----:B------:R-:W-:Y:S05]  /*0c10*/  BSYNC.RECONVERGENT B0 ;  /* 0x0000000000007941 */ /* 0x000fea0003800200 */
.L_x_24:
[----:B------:R-:W-:Y:S06]  /*0c20*/  BAR.SYNC.DEFER_BLOCKING 0x0 ;  /* 0x0000000000007b1d */ /* 0x000fec0000010000 */
[----:B------:R-:W-:Y:S04]  /*0c30*/  BSSY.RECONVERGENT B0, `(.L_x_27) ;  /* 0x0000010000007945 */ /* 0x000fe80003800200 */
[----:B------:R-:W-:Y:S05]  /*0c40*/  @!P1 BRA `(.L_x_28) ;  /* 0x0000000000389947 */ /* 0x000fea0003800000 */
[----:B------:R-:W-:-:S13]  /*0c50*/  ISETP.NE.AND P5, PT, R10, RZ, PT ;  /* 0x000000ff0a00720c */ /* 0x000fda0003fa5270 */
[----:B------:R-:W-:Y:S05]  /*0c60*/  @!P5 BRA `(.L_x_29) ;  /* 0x00000000001cd947 */ /* 0x000fea0003800000 */
[----:B01234-:R-:W-:Y:S04]  /*0c70*/  LDS R9, [R3+UR4] ;  /* 0x0000000403097984 */ /* 0x01ffe80008000800 */
[----:B------:R-:W0:Y:S02]  /*0c80*/  LDS R8, [R4+UR4] ;  /* 0x0000000404087984 */ /* 0x000e240008000800 */
[----:B0-----:R-:W-:-:S13]  /*0c90*/  FSETP.GEU.AND P5, PT, R9, R8, PT ;  /* 0x000000080900720b */ /* 0x001fda0003fae000 */
[----:B------:R-:W-:Y:S05]  /*0ca0*/  @P5 BRA `(.L_x_28) ;  /* 0x0000000000205947 */ /* 0x000fea0003800000 */
[----:B------:R0:W-:Y:S04]  /*0cb0*/  STS [R3+UR4], R8 ;  /* 0x0000000803007988 */ /* 0x0001e80008000804 */
[----:B------:R0:W-:Y:S01]  /*0cc0*/  STS [R4+UR4], R9 ;  /* 0x0000000904007988 */ /* 0x0001e20008000804 */
[----:B------:R-:W-:Y:S05]  /*0cd0*/  BRA `(.L_x_28) ;  /* 0x0000000000147947 */ /* 0x000fea0003800000 */
.L_x_29:
[----:B01234-:R-:W-:Y:S04]  /*0ce0*/  LDS R9, [R3+UR4] ;  /* 0x0000000403097984 */ /* 0x01ffe80008000800 */
[----:B------:R-:W0:Y:S02]  /*0cf0*/  LDS R8, [R4+UR4] ;  /* 0x0000000404087984 */ /* 0x000e240008000800 */
[----:B0-----:R-:W-:-:S13]  /*0d00*/  FSETP.GT.AND P5, PT, R9, R8, PT ;  /* 0x000000080900720b */ /* 0x001fda0003fa4000 */
[----:B------:R0:W-:Y:S04]  /*0d10*/  @P5 STS [R3+UR4], R8 ;  /* 0x0000000803005988 */ /* 0x0001e80008000804 */
[----:B------:R0:W-:Y:S02]  /*0d20*/  @P5 STS [R4+UR4], R9 ;  /* 0x0000000904005988 */ /* 0x0001e40008000804 */
.L_x_28:
[----:B------:R-:W-:Y:S05]  /*0d30*/  BSYNC.RECONVERGENT B0 ;  /* 0x0000000000007941 */ /* 0x000fea0003800200 */
.L_x_27:
        /* <DEDUP_REMOVED lines=16> */
.L_x_32:
[----:B------:R-:W-:Y:S04]  /*0e40*/  LDS R9, [R3+UR4] ;  /* 0x0000000403097984 */ /* 0x000fe80008000800 */
[----:B------:R-:W0:Y:S02]  /*0e50*/  LDS R10, [R8+UR4] ;  /* 0x00000004080a7984 */ /* 0x000e240008000800 */
[----:B0-----:R-:W-:-:S13]  /*0e60*/  FSETP.GT.AND P6, PT, R9, R10, PT ;  /* 0x0000000a0900720b */ /* 0x001fda0003fc4000 */
[----:B------:R0:W-:Y:S04]  /*0e70*/  @P6 STS [R3+UR4], R10 ;  /* 0x0000000a03006988 */ /* 0x0001e80008000804 */
[----:B------:R0:W-:Y:S02]  /*0e80*/  @P6 STS [R8+UR4], R9 ;  /* 0x0000000908006988 */ /* 0x0001e40008000804 */
.L_x_31:
[----:B------:R-:W-:Y:S05]  /*0e90*/  BSYNC.RECONVERGENT B0 ;  /* 0x0000000000007941 */ /* 0x000fea0003800200 */
.L_x_30:
        /* <DEDUP_REMOVED lines=12> */
.L_x_35:
[----:B01----:R-:W-:Y:S04]  /*0f60*/  LDS R10, [R3+UR4] ;  /* 0x00000004030a7984 */ /* 0x003fe80008000800 */
[----:B------:R-:W0:Y:S02]  /*0f70*/  LDS R9, [R7+UR4] ;  /* 0x0000000407097984 */ /* 0x000e240008000800 */
[----:B0-----:R-:W-:-:S13]  /*0f80*/  FSETP.GT.AND P6, PT, R10, R9, PT ;  /* 0x000000090a00720b */ /* 0x001fda0003fc4000 */
[----:B------:R2:W-:Y:S04]  /*0f90*/  @P6 STS [R3+UR4], R9 ;  /* 0x0000000903006988 */ /* 0x0005e80008000804 */
[----:B------:R2:W-:Y:S02]  /*0fa0*/  @P6 STS [R7+UR4], R10 ;  /* 0x0000000a07006988 */ /* 0x0005e40008000804 */
.L_x_34:
[----:B------:R-:W-:Y:S05]  /*0fb0*/  BSYNC.RECONVERGENT B0 ;  /* 0x0000000000007941 */ /* 0x000fea0003800200 */
.L_x_33:
        /* <DEDUP_REMOVED lines=12> */
.L_x_38:
[----:B0123--:R-:W-:Y:S04]  /*1080*/  LDS R9, [R3+UR4] ;  /* 0x0000000403097984 */ /* 0x00ffe80008000800 */
[----:B------:R-:W0:Y:S02]  /*1090*/  LDS R10, [R6+UR4] ;  /* 0x00000004060a7984 */ /* 0x000e240008000800 */
[----:B0-----:R-:W-:-:S13]  /*10a0*/  FSETP.GT.AND P6, PT, R9, R10, PT ;  /* 0x0000000a0900720b */ /* 0x001fda0003fc4000 */
[----:B------:R0:W-:Y:S04]  /*10b0*/  @P6 STS [R3+UR4], R10 ;  /* 0x0000000a03006988 */ /* 0x0001e80008000804 */
[----:B------:R0:W-:Y:S02]  /*10c0*/  @P6 STS [R6+UR4], R9 ;  /* 0x0000000906006988 */ /* 0x0001e40008000804 */
.L_x_37:
[----:B------:R-:W-:Y:S05]  /*10d0*/  BSYNC.RECONVERGENT B0 ;  /* 0x0000000000007941 */ /* 0x000fea0003800200 */
.L_x_36:
        /* <DEDUP_REMOVED lines=12> */
.L_x_41:
[----:B01234-:R-:W-:Y:S04]  /*11a0*/  LDS R10, [R3+UR4] ;  /* 0x00000004030a7984 */ /* 0x01ffe80008000800 */
[----:B------:R-:W0:Y:S02]  /*11b0*/  LDS R9, [R5+UR4] ;  /* 0x0000000405097984 */ /* 0x000e240008000800 */
[----:B0-----:R-:W-:-:S13]  /*11c0*/  FSETP.GT.AND P6, PT, R10, R9, PT ;  /* 0x000000090a00720b */ /* 0x001fda0003fc4000 */
[----:B------:R0:W-:Y:S04]  /*11d0*/  @P6 STS [R3+UR4], R9 ;  /* 0x0000000903006988 */ /* 0x0001e80008000804 */
[----:B------:R0:W-:Y:S02]  /*11e0*/  @P6 STS [R5+UR4], R10 ;  /* 0x0000000a05006988 */ /* 0x0001e40008000804 */
.L_x_40:
[----:B------:R-:W-:Y:S05]  /*11f0*/  BSYNC.RECONVERGENT B0 ;  /* 0x0000000000007941 */ /* 0x000fea0003800200 */
.L_x_39:
        /* <DEDUP_REMOVED lines=12> */
.L_x_44:
[----:B01234-:R-:W-:Y:S04]  /*12c0*/  LDS R9, [R3+UR4] ;  /* 0x0000000403097984 */ /* 0x01ffe80008000800 */
[----:B------:R-:W0:Y:S02]  /*12d0*/  LDS R10, [R4+UR4] ;  /* 0x00000004040a7984 */ /* 0x000e240008000800 */
[----:B0-----:R-:W-:-:S13]  /*12e0*/  FSETP.GT.AND P6, PT, R9, R10, PT ;  /* 0x0000000a0900720b */ /* 0x001fda0003fc4000 */
[----:B------:R0:W-:Y:S04]  /*12f0*/  @P6 STS [R3+UR4], R10 ;  /* 0x0000000a03006988 */ /* 0x0001e80008000804 */
[----:B------:R0:W-:Y:S02]  /*1300*/  @P6 STS [R4+UR4], R9 ;  /* 0x0000000904006988 */ /* 0x0001e40008000804 */
.L_x_43:
[----:B------:R-:W-:Y:S05]  /*1310*/  BSYNC.RECONVERGENT B0 ;  /* 0x0000000000007941 */ /* 0x000fea0003800200 */
.L_x_42:
[C---:B------:R-:W-:Y:S01]  /*1320*/  LOP3.LUT R11, R2.reuse, 0x20, RZ, 0x3c, !PT ;  /* 0x00000020020b7812 */ /* 0x040fe200078e3cff */
[----:B------:R-:W-:Y:S01]  /*1330*/  BAR.SYNC.DEFER_BLOCKING 0x0 ;  /* 0x0000000000007b1d */ /* 0x000fe20000010000 */
[----:B------:R-:W-:Y:S02]  /*1340*/  LOP3.LUT R15, R2, 0x40, RZ, 0xc0, !PT ;  /* 0x00000040020f7812 */ /* 0x000fe400078ec0ff */
[----:B------:R-:W-:Y:S02]  /*1350*/  ISETP.GT.U32.AND P6, PT, R11, R2, PT ;  /* 0x000000020b00720c */ /* 0x000fe40003fc4070 */
[----:B01234-:R-:W-:Y:S01]  /*1360*/  LOP3.LUT R9, R3, 0x80, RZ, 0x3c, !PT ;  /* 0x0000008003097812 */ /* 0x01ffe200078e3cff */
[----:B------:R-:W-:Y:S01]  /*1370*/  BSSY.RECONVERGENT B0, `(.L_x_45) ;  /* 0x0000011000007945 */ /* 0x000fe20003800200 */
[----:B------:R-:W-:-:S09]  /*1380*/  P2R R14, PR, RZ, 0x40 ;  /* 0x00000040ff0e7803 */ /* 0x000fd20000000000 */
        /* <DEDUP_REMOVED lines=10> */
.L_x_47:
[----:B------:R-:W-:Y:S04]  /*1430*/  LDS R10, [R3+UR4] ;  /* 0x00000004030a7984 */ /* 0x000fe80008000800 */
[----:B------:R-:W0:Y:S02]  /*1440*/  LDS R12, [R9+UR4] ;  /* 0x00000004090c7984 */ /* 0x000e240008000800 */
[----:B0-----:R-:W-:-:S13]  /*1450*/  FSETP.GT.AND P6, PT, R10, R12, PT ;  /* 0x0000000c0a00720b */ /* 0x001fda0003fc4000 */
[----:B------:R0:W-:Y:S04]  /*1460*/  @P6 STS [R3+UR4], R12 ;  /* 0x0000000c03006988 */ /* 0x0001e80008000804 */
[----:B------:R0:W-:Y:S02]  /*1470*/  @P6 STS [R9+UR4], R10 ;  /* 0x0000000a09006988 */ /* 0x0001e40008000804 */
.L_x_46:
[----:B------:R-:W-:Y:S05]  /*1480*/  BSYNC.RECONVERGENT B0 ;  /* 0x0000000000007941 */ /* 0x000fea0003800200 */
.L_x_45:
[----:B------:R-:W-:Y:S06]  /*1490*/  BAR.SYNC.DEFER_BLOCKING 0x0 ;  /* 0x0000000000007b1d */ /* 0x000fec0000010000 */
[----:B------:R-:W-:Y:S04]  /*14a0*/  BSSY.RECONVERGENT B0, `(.L_x_48) ;  /* 0x0000010000007945 */ /* 0x000fe80003800200 */
[----:B------:R-:W-:Y:S05]  /*14b0*/  @!P5 BRA `(.L_x_49) ;  /* 0x000000000038d947 */ /* 0x000fea0003800000 */
[----:B------:R-:W-:-:S13]  /*14c0*/  ISETP.NE.AND P6, PT, R15, RZ, PT ;  /* 0x000000ff0f00720c */ /* 0x000fda0003fc5270 */
[----:B------:R-:W-:Y:S05]  /*14d0*/  @!P6 BRA `(.L_x_50) ;  /* 0x00000000001ce947 */ /* 0x000fea0003800000 */
[----:B------:R-:W-:Y:S04]  /*14e0*/  LDS R13, [R3+UR4] ;  /* 0x00000004030d7984 */ /* 0x000fe80008000800 */
[----:B01----:R-:W0:Y:S02]  /*14f0*/  LDS R10, [R8+UR4] ;  /* 0x00000004080a7984 */ /* 0x003e240008000800 */
[----:B0-----:R-:W-:-:S13]  /*1500*/  FSETP.GEU.AND P6, PT, R13, R10, PT ;  /* 0x0000000a0d00720b */ /* 0x001fda0003fce000 */
[----:B------:R-:W-:Y:S05]  /*1510*/  @P6 BRA `(.L_x_49) ;  /* 0x0000000000206947 */ /* 0x000fea0003800000 */
[----:B------:R2:W-:Y:S04]  /*1520*/  STS [R3+UR4], R10 ;  /* 0x0000000a03007988 */ /* 0x0005e80008000804 */
[----:B------:R2:W-:Y:S01]  /*1530*/  STS [R8+UR4], R13 ;  /* 0x0000000d08007988 */ /* 0x0005e20008000804 */
[----:B------:R-:W-:Y:S05]  /*1540*/  BRA `(.L_x_49) ;  /* 0x0000000000147947 */ /* 0x000fea0003800000 */
.L_x_50:
[----:B------:R-:W-:Y:S04]  /*1550*/  LDS R13, [R3+UR4] ;  /* 0x00000004030d7984 */ /* 0x000fe80008000800 */
[----:B01----:R-:W0:Y:S02]  /*1560*/  LDS R10, [R8+UR4] ;  /* 0x00000004080a7984 */ /* 0x003e240008000800 */
[----:B0-----:R-:W-:-:S13]  /*1570*/  FSETP.GT.AND P6, PT, R13, R10, PT ;  /* 0x0000000a0d00720b */ /* 0x001fda0003fc4000 */
[----:B------:R3:W-:Y:S04]  /*1580*/  @P6 STS [R3+UR4], R10 ;  /* 0x0000000a03006988 */ /* 0x0007e80008000804 */
[----:B------:R3:W-:Y:S02]  /*1590*/  @P6 STS [R8+UR4], R13 ;  /* 0x0000000d08006988 */ /* 0x0007e40008000804 */
.L_x_49:
[----:B------:R-:W-:Y:S05]  /*15a0*/  BSYNC.RECONVERGENT B0 ;  /* 0x0000000000007941 */ /* 0x000fea0003800200 */
.L_x_48:
        /* <DEDUP_REMOVED lines=12> */
.L_x_53:
[----:B0123--:R-:W-:Y:S04]  /*1670*/  LDS R10, [R3+UR4] ;  /* 0x00000004030a7984 */ /* 0x00ffe80008000800 */
[----:B------:R-:W0:Y:S02]  /*1680*/  LDS R12, [R7+UR4] ;  /* 0x00000004070c7984 */ /* 0x000e240008000800 */
[----:B0-----:R-:W-:-:S13]  /*1690*/  FSETP.GT.AND P6, PT, R10, R12, PT ;  /* 0x0000000c0a00720b */ /* 0x001fda0003fc4000 */
[----:B------:R4:W-:Y:S04]  /*16a0*/  @P6 STS [R3+UR4], R12 ;  /* 0x0000000c03006988 */ /* 0x0009e80008000804 */
[----:B------:R4:W-:Y:S02]  /*16b0*/  @P6 STS [R7+UR4], R10 ;  /* 0x0000000a07006988 */ /* 0x0009e40008000804 */
.L_x_52:
[----:B------:R-:W-:Y:S05]  /*16c0*/  BSYNC.RECONVERGENT B0 ;  /* 0x0000000000007941 */ /* 0x000fea0003800200 */
.L_x_51:
[----:B------:R-:W-:Y:S06]  /*16d0*/  BAR.SYNC.DEFER_BLOCKING 0x0 ;  /* 0x0000000000007b1d */ /* 0x000fec0000010000 */
[----:B------:R-:W-:Y:S04]  /*16e0*/  BSSY.RECONVERGENT B0, `(.L_x_54) ;  /* 0x0000010000007945 */ /* 0x000fe80003800200 */
[----:B------:R-:W-:Y:S05]  /*16f0*/  @!P3 BRA `(.L_x_55) ;  /* 0x000000000038b947 */ /* 0x000fea0003800000 */
[----:B------:R-:W-:-:S13]  /*1700*/  ISETP.NE.AND P6, PT, R15, RZ, PT ;  /* 0x000000ff0f00720c */ /* 0x000fda0003fc5270 */
[----:B------:R-:W-:Y:S05]  /*1710*/  @!P6 BRA `(.L_x_56) ;  /* 0x00000000001ce947 */ /* 0x000fea0003800000 */
[----:B--23--:R-:W-:Y:S04]  /*1720*/  LDS R13, [R3+UR4] ;  /* 0x00000004030d7984 */ /* 0x00cfe80008000800 */
[----:B01--4-:R-:W0:Y:S02]  /*1730*/  LDS R10, [R6+UR4] ;  /* 0x00000004060a7984 */ /* 0x013e240008000800 */
[----:B0-----:R-:W-:-:S13]  /*1740*/  FSETP.GEU.AND P6, PT, R13, R10, PT ;  /* 0x0000000a0d00720b */ /* 0x001fda0003fce000 */
[----:B------:R-:W-:Y:S05]  /*1750*/  @P6 BRA `(.L_x_55) ;  /* 0x0000000000206947 */ /* 0x000fea0003800000 */
[----:B------:R0:W-:Y:S04]  /*1760*/  STS [R3+UR4], R10 ;  /* 0x0000000a03007988 */ /* 0x0001e80008000804 */
[----:B------:R0:W-:Y:S01]  /*1770*/  STS [R6+UR4], R13 ;  /* 0x0000000d06007988 */ /* 0x0001e20008000804 */
[----:B------:R-:W-:Y:S05]  /*1780*/  BRA `(.L_x_55) ;  /* 0x0000000000147947 */ /* 0x000fea0003800000 */
.L_x_56:
[----:B--23--:R-:W-:Y:S04]  /*1790*/  LDS R13, [R3+UR4] ;  /* 0x00000004030d7984 */ /* 0x00cfe80008000800 */
[----:B01--4-:R-:W0:Y:S02]  /*17a0*/  LDS R10, [R6+UR4] ;  /* 0x00000004060a7984 */ /* 0x013e240008000800 */
[----:B0-----:R-:W-:-:S13]  /*17b0*/  FSETP.GT.AND P6, PT, R13, R10, PT ;  /* 0x0000000a0d00720b */ /* 0x001fda0003fc4000 */
[----:B------:R0:W-:Y:S04]  /*17c0*/  @P6 STS [R3+UR4], R10 ;  /* 0x0000000a03006988 */ /* 0x0001e80008000804 */
[----:B------:R0:W-:Y:S02]  /*17d0*/  @P6 STS [R6+UR4], R13 ;  /* 0x0000000d06006988 */ /* 0x0001e40008000804 */
.L_x_55:
[----:B------:R-:W-:Y:S05]  /*17e0*/  BSYNC.RECONVERGENT B0 ;  /* 0x0000000000007941 */ /* 0x000fea0003800200 */
.L_x_54:
        /* <DEDUP_REMOVED lines=12> */
.L_x_59:
[----:B01234-:R-:W-:Y:S04]  /*18b0*/  LDS R10, [R3+UR4] ;  /* 0x00000004030a7984 */ /* 0x01ffe80008000800 */
[----:B------:R-:W0:Y:S02]  /*18c0*/  LDS R12, [R5+UR4] ;  /* 0x00000004050c7984 */ /* 0x000e240008000800 */
[----:B0-----:R-:W-:-:S13]  /*18d0*/  FSETP.GT.AND P6, PT, R10, R12, PT ;  /* 0x0000000c0a00720b */ /* 0x001fda0003fc4000 */
[----:B------:R0:W-:Y:S04]  /*18e0*/  @P6 STS [R3+UR4], R12 ;  /* 0x0000000c03006988 */ /* 0x0001e80008000804 */
[----:B------:R0:W-:Y:S02]  /*18f0*/  @P6 STS [R5+UR4], R10 ;  /* 0x0000000a05006988 */ /* 0x0001e40008000804 */
.L_x_58:
[----:B------:R-:W-:Y:S05]  /*1900*/  BSYNC.RECONVERGENT B0 ;  /* 0x0000000000007941 */ /* 0x000fea0003800200 */
.L_x_57:
[----:B------:R-:W-:Y:S06]  /*1910*/  BAR.SYNC.DEFER_BLOCKING 0x0 ;  /* 0x0000000000007b1d */ /* 0x000fec0000010000 */
[----:B------:R-:W-:Y:S04]  /*1920*/  BSSY.RECONVERGENT B0, `(.L_x_60) ;  /* 0x0000010000007945 */ /* 0x000fe80003800200 */
[----:B------:R-:W-:Y:S05]  /*1930*/  @!P1 BRA `(.L_x_61) ;  /* 0x0000000000389947 */ /* 0x000fea0003800000 */
[----:B------:R-:W-:-:S13]  /*1940*/  ISETP.NE.AND P6, PT, R15, RZ, PT ;  /* 0x000000ff0f00720c */ /* 0x000fda0003fc5270 */
[----:B------:R-:W-:Y:S05]  /*1950*/  @!P6 BRA `(.L_x_62) ;  /* 0x00000000001ce947 */ /* 0x000fea0003800000 */
[----:B0-23--:R-:W-:Y:S04]  /*1960*/  LDS R13, [R3+UR4] ;  /* 0x00000004030d7984 */ /* 0x00dfe80008000800 */
[----:B-1--4-:R-:W0:Y:S02]  /*1970*/  LDS R10, [R4+UR4] ;  /* 0x00000004040a7984 */ /* 0x012e240008000800 */
[----:B0-----:R-:W-:-:S13]  /*1980*/  FSETP.GEU.AND P6, PT, R13, R10, PT ;  /* 0x0000000a0d00720b */ /* 0x001fda0003fce000 */
[----:B------:R-:W-:Y:S05]  /*1990*/  @P6 BRA `(.L_x_61) ;  /* 0x0000000000206947 */ /* 0x000fea0003800000 */
[----:B------:R0:W-:Y:S04]  /*19a0*/  STS [R3+UR4], R10 ;  /* 0x0000000a03007988 */ /* 0x0001e80008000804 */
[----:B------:R0:W-:Y:S01]  /*19b0*/  STS [R4+UR4], R13 ;  /* 0x0000000d04007988 */ /* 0x0001e20008000804 */
[----:B------:R-:W-:Y:S05]  /*19c0*/  BRA `(.L_x_61) ;  /* 0x0000000000147947 */ /* 0x000fea0003800000 */
.L_x_62:
[----:B0-23--:R-:W-:Y:S04]  /*19d0*/  LDS R13, [R3+UR4] ;  /* 0x00000004030d7984 */ /* 0x00dfe80008000800 */
[----:B-1--4-:R-:W0:Y:S02]  /*19e0*/  LDS R10, [R4+UR4] ;  /* 0x00000004040a7984 */ /* 0x012e240008000800 */
[----:B0-----:R-:W-:-:S13]  /*19f0*/  FSETP.GT.AND P6, PT, R13, R10, PT ;  /* 0x0000000a0d00720b */ /* 0x001fda0003fc4000 */
[----:B------:R0:W-:Y:S04]  /*1a00*/  @P6 STS [R3+UR4], R10 ;  /* 0x0000000a03006988 */ /* 0x0001e80008000804 */
[----:B------:R0:W-:Y:S02]  /*1a10*/  @P6 STS [R4+UR4], R13 ;  /* 0x0000000d04006988 */ /* 0x0001e40008000804 */
.L_x_61:
[----:B------:R-:W-:Y:S05]  /*1a20*/  BSYNC.RECONVERGENT B0 ;  /* 0x0000000000007941 */ /* 0x000fea0003800200 */
.L_x_60:
[C---:B0-23--:R-:W-:Y:S01]  /*1a30*/  LOP3.LUT R13, R2.reuse, 0x40, RZ, 0x3c, !PT ;  /* 0x00000040020d7812 */ /* 0x04dfe200078e3cff */
[----:B------:R-:W-:Y:S01]  /*1a40*/  BAR.SYNC.DEFER_BLOCKING 0x0 ;  /* 0x0000000000007b1d */ /* 0x000fe20000010000 */
[----:B------:R-:W-:Y:S02]  /*1a50*/  LOP3.LUT R15, R2, 0x80, RZ, 0xc0, !PT ;  /* 0x00000080020f7812 */ /* 0x000fe400078ec0ff */
[----:B------:R-:W-:Y:S02]  /*1a60*/  ISETP.GT.U32.AND P6, PT, R13, R2, PT ;  /* 0x000000020d00720c */ /* 0x000fe40003fc4070 */
[----:B-1--4-:R-:W-:Y:S01]  /*1a70*/  LOP3.LUT R10, R3, 0x100, RZ, 0x3c, !PT ;  /* 0x00000100030a7812 */ /* 0x012fe200078e3cff */
        /* <DEDUP_REMOVED lines=12> */
.L_x_65:
[----:B------:R-:W-:Y:S04]  /*1b40*/  LDS R13, [R3+UR4] ;  /* 0x00000004030d7984 */ /* 0x000fe80008000800 */
[----:B------:R-:W0:Y:S02]  /*1b50*/  LDS R12, [R10+UR4] ;  /* 0x000000040a0c7984 */ /* 0x000e240008000800 */
[----:B0-----:R-:W-:-:S13]  /*1b60*/  FSETP.GT.AND P6, PT, R13, R12, PT ;  /* 0x0000000c0d00720b */ /* 0x001fda0003fc4000 */
[----:B------:R0:W-:Y:S04]  /*1b70*/  @P6 STS [R3+UR4], R12 ;  /* 0x0000000c03006988 */ /* 0x0001e80008000804 */
[----:B------:R0:W-:Y:S02]  /*1b80*/  @P6 STS [R10+UR4], R13 ;  /* 0x0000000d0a006988 */ /* 0x0001e40008000804 */
.L_x_64:
[----:B------:R-:W-:Y:S05]  /*1b90*/  BSYNC.RECONVERGENT B0 ;  /* 0x0000000000007941 */ /* 0x000fea0003800200 */
.L_x_63:
[----:B------:R-:W-:Y:S01]  /*1ba0*/  BAR.SYNC.DEFER_BLOCKING 0x0 ;  /* 0x0000000000007b1d */ /* 0x000fe20000010000 */
[----:B------:R-:W-:-:S05]  /*1bb0*/  ISETP.GT.U32.AND P6, PT, R11, R2, PT ;  /* 0x000000020b00720c */ /* 0x000fca0003fc4070 */
[----:B------:R-:W-:Y:S08]  /*1bc0*/  BSSY.RECONVERGENT B0, `(.L_x_66) ;  /* 0x0000010000007945 */ /* 0x000ff00003800200 */
        /* <DEDUP_REMOVED lines=10> */
.L_x_68:
[----:B01----:R-:W-:Y:S04]  /*1c70*/  LDS R12, [R3+UR4] ;  /* 0x00000004030c7984 */ /* 0x003fe80008000800 */
[----:B------:R-:W0:Y:S02]  /*1c80*/  LDS R11, [R9+UR4] ;  /* 0x00000004090b7984 */ /* 0x000e240008000800 */
[----:B0-----:R-:W-:-:S13]  /*1c90*/  FSETP.GT.AND P6, PT, R12, R11, PT ;  /* 0x0000000b0c00720b */ /* 0x001fda0003fc4000 */
[----:B------:R2:W-:Y:S04]  /*1ca0*/  @P6 STS [R3+UR4], R11 ;  /* 0x0000000b03006988 */ /* 0x0005e80008000804 */
[----:B------:R2:W-:Y:S02]  /*1cb0*/  @P6 STS [R9+UR4], R12 ;  /* 0x0000000c09006988 */ /* 0x0005e40008000804 */
.L_x_67:
[----:B------:R-:W-:Y:S05]  /*1cc0*/  BSYNC.RECONVERGENT B0 ;  /* 0x0000000000007941 */ /* 0x000fea0003800200 */
.L_x_66:
[----:B------:R-:W-:Y:S06]  /*1cd0*/  BAR.SYNC.DEFER_BLOCKING 0x0 ;  /* 0x0000000000007b1d */ /* 0x000fec0000010000 */
[----:B------:R-:W-:Y:S04]  /*1ce0*/  BSSY.RECONVERGENT B0, `(.L_x_69) ;  /* 0x0000010000007945 */ /* 0x000fe80003800200 */
[----:B------:R-:W-:Y:S05]  /*1cf0*/  @!P5 BRA `(.L_x_70) ;  /* 0x000000000038d947 */ /* 0x000fea0003800000 */
[----:B------:R-:W-:-:S13]  /*1d00*/  ISETP.NE.AND P6, PT, R15, RZ, PT ;  /* 0x000000ff0f00720c */ /* 0x000fda0003fc5270 */
[----:B------:R-:W-:Y:S05]  /*1d10*/  @!P6 BRA `(.L_x_71) ;  /* 0x00000000001ce947 */ /* 0x000fea0003800000 */
[----:B--23--:R-:W-:Y:S04]  /*1d20*/  LDS R11, [R3+UR4] ;  /* 0x00000004030b7984 */ /* 0x00cfe80008000800 */
[----:B01----:R-:W0:Y:S02]  /*1d30*/  LDS R12, [R8+UR4] ;  /* 0x00000004080c7984 */ /* 0x003e240008000800 */
[----:B0-----:R-:W-:-:S13]  /*1d40*/  FSETP.GEU.AND P6, PT, R11, R12, PT ;  /* 0x0000000c0b00720b */ /* 0x001fda0003fce000 */
[----:B------:R-:W-:Y:S05]  /*1d50*/  @P6 BRA `(.L_x_70) ;  /* 0x0000000000206947 */ /* 0x000fea0003800000 */
[----:B------:R0:W-:Y:S04]  /*1d60*/  STS [R3+UR4], R12 ;  /* 0x0000000c03007988 */ /* 0x0001e80008000804 */
[----:B------:R0:W-:Y:S01]  /*1d70*/  STS [R8+UR4], R11 ;  /* 0x0000000b08007988 */ /* 0x0001e20008000804 */
[----:B------:R-:W-:Y:S05]  /*1d80*/  BRA `(.L_x_70) ;  /* 0x0000000000147947 */ /* 0x000fea0003800000 */
.L_x_71:
[----:B--23--:R-:W-:Y:S04]  /*1d90*/  LDS R11, [R3+UR4] ;  /* 0x00000004030b7984 */ /* 0x00cfe80008000800 */
[----:B01----:R-:W0:Y:S02]  /*1da0*/  LDS R12, [R8+UR4] ;  /* 0x00000004080c7984 */ /* 0x003e240008000800 */
[----:B0-----:R-:W-:-:S13]  /*1db0*/  FSETP.GT.AND P6, PT, R11, R12, PT ;  /* 0x0000000c0b00720b */ /* 0x001fda0003fc4000 */
[----:B------:R4:W-:Y:S04]  /*1dc0*/  @P6 STS [R3+UR4], R12 ;  /* 0x0000000c03006988 */ /* 0x0009e80008000804 */
[----:B------:R4:W-:Y:S02]  /*1dd0*/  @P6 STS [R8+UR4], R11 ;  /* 0x0000000b08006988 */ /* 0x0009e40008000804 */
.L_x_70:
[----:B------:R-:W-:Y:S05]  /*1de0*/  BSYNC.RECONVERGENT B0 ;  /* 0x0000000000007941 */ /* 0x000fea0003800200 */
.L_x_69:
        /* <DEDUP_REMOVED lines=12> */
.L_x_74:
[----:B01234-:R-:W-:Y:S04]  /*1eb0*/  LDS R12, [R3+UR4] ;  /* 0x00000004030c7984 */ /* 0x01ffe80008000800 */
[----:B------:R-:W0:Y:S02]  /*1ec0*/  LDS R11, [R7+UR4] ;  /* 0x00000004070b7984 */ /* 0x000e240008000800 */
[----:B0-----:R-:W-:-:S13]  /*1ed0*/  FSETP.GT.AND P6, PT, R12, R11, PT ;  /* 0x0000000b0c00720b */ /* 0x001fda0003fc4000 */
[----:B------:R0:W-:Y:S04]  /*1ee0*/  @P6 STS [R3+UR4], R11 ;  /* 0x0000000b03006988 */ /* 0x0001e80008000804 */
[----:B------:R0:W-:Y:S02]  /*1ef0*/  @P6 STS [R7+UR4], R12 ;  /* 0x0000000c07006988 */ /* 0x0001e40008000804 */
.L_x_73:
[----:B------:R-:W-:Y:S05]  /*1f00*/  BSYNC.RECONVERGENT B0 ;  /* 0x0000000000007941 */ /* 0x000fea0003800200 */
.L_x_72:
[----:B------:R-:W-:Y:S06]  /*1f10*/  BAR.SYNC.DEFER_BLOCKING 0x0 ;  /* 0x0000000000007b1d */ /* 0x000fec0000010000 */
[----:B------:R-:W-:Y:S04]  /*1f20*/  BSSY.RECONVERGENT B0, `(.L_x_75) ;  /* 0x0000010000007945 */ /* 0x000fe80003800200 */
[----:B------:R-:W-:Y:S05]  /*1f30*/  @!P3 BRA `(.L_x_76) ;  /* 0x000000000038b947 */ /* 0x000fea0003800000 */
[----:B------:R-:W-:-:S13]  /*1f40*/  ISETP.NE.AND P6, PT, R15, RZ, PT ;  /* 0x000000ff0f00720c */ /* 0x000fda0003fc5270 */
[----:B------:R-:W-:Y:S05]  /*1f50*/  @!P6 BRA `(.L_x_77) ;  /* 0x00000000001ce947 */ /* 0x000fea0003800000 */
[----:B0-234-:R-:W-:Y:S04]  /*1f60*/  LDS R11, [R3+UR4] ;  /* 0x00000004030b7984 */ /* 0x01dfe80008000800 */
[----:B-1----:R-:W0:Y:S02]  /*1f70*/  LDS R12, [R6+UR4] ;  /* 0x00000004060c7984 */ /* 0x002e240008000800 */
[----:B0-----:R-:W-:-:S13]  /*1f80*/  FSETP.GEU.AND P6, PT, R11, R12, PT ;  /* 0x0000000c0b00720b */ /* 0x001fda0003fce000 */
[----:B------:R-:W-:Y:S05]  /*1f90*/  @P6 BRA `(.L_x_76) ;  /* 0x0000000000206947 */ /* 0x000fea0003800000 */
[----:B------:R0:W-:Y:S04]  /*1fa0*/  STS [R3+UR4], R12 ;  /* 0x0000000c03007988 */ /* 0x0001e80008000804 */
[----:B------:R0:W-:Y:S01]  /*1fb0*/  STS [R6+UR4], R11 ;  /* 0x0000000b06007988 */ /* 0x0001e20008000804 */
[----:B------:R-:W-:Y:S05]  /*1fc0*/  BRA `(.L_x_76) ;  /* 0x0000000000147947 */ /* 0x000fea0003800000 */
.L_x_77:
[----:B0-234-:R-:W-:Y:S04]  /*1fd0*/  LDS R11, [R3+UR4] ;  /* 0x00000004030b7984 */ /* 0x01dfe80008000800 */
[----:B-1----:R-:W0:Y:S02]  /*1fe0*/  LDS R12, [R6+UR4] ;  /* 0x00000004060c7984 */ /* 0x002e240008000800 */
[----:B0-----:R-:W-:-:S13]  /*1ff0*/  FSETP.GT.AND P6, PT, R11, R12, PT ;  /* 0x0000000c0b00720b */ /* 0x001fda0003fc4000 */
[----:B------:R0:W-:Y:S04]  /*2000*/  @P6 STS [R3+UR4], R12 ;  /* 0x0000000c03006988 */ /* 0x0001e80008000804 */
[----:B------:R0:W-:Y:S02]  /*2010*/  @P6 STS [R6+UR4], R11 ;  /* 0x0000000b06006988 */ /* 0x0001e40008000804 */
.L_x_76:
[----:B------:R-:W-:Y:S05]  /*2020*/  BSYNC.RECONVERGENT B0 ;  /* 0x0000000000007941 */ /* 0x000fea0003800200 */
.L_x_75:
        /* <DEDUP_REMOVED lines=12> */
.L_x_80:
[----:B01234-:R-:W-:Y:S04]  /*20f0*/  LDS R12, [R3+UR4] ;  /* 0x00000004030c7984 */ /* 0x01ffe80008000800 */
[----:B------:R-:W0:Y:S02]  /*2100*/  LDS R11, [R5+UR4] ;  /* 0x00000004050b7984 */ /* 0x000e240008000800 */
[----:B0-----:R-:W-:-:S13]  /*2110*/  FSETP.GT.AND P6, PT, R12, R11, PT ;  /* 0x0000000b0c00720b */ /* 0x001fda0003fc4000 */
[----:B------:R0:W-:Y:S04]  /*2120*/  @P6 STS [R3+UR4], R11 ;  /* 0x0000000b03006988 */ /* 0x0001e80008000804 */
[----:B------:R0:W-:Y:S02]  /*2130*/  @P6 STS [R5+UR4], R12 ;  /* 0x0000000c05006988 */ /* 0x0001e40008000804 */
.L_x_79:
[----:B------:R-:W-:Y:S05]  /*2140*/  BSYNC.RECONVERGENT B0 ;  /* 0x0000000000007941 */ /* 0x000fea0003800200 */
.L_x_78:
        /* <DEDUP_REMOVED lines=12> */
.L_x_83:
[----:B0-234-:R-:W-:Y:S04]  /*2210*/  LDS R11, [R3+UR4] ;  /* 0x00000004030b7984 */ /* 0x01dfe80008000800 */
[----:B-1----:R-:W0:Y:S02]  /*2220*/  LDS R12, [R4+UR4] ;  /* 0x00000004040c7984 */ /* 0x002e240008000800 */
[----:B0-----:R-:W-:-:S13]  /*2230*/  FSETP.GT.AND P6, PT, R11, R12, PT ;  /* 0x0000000c0b00720b */ /* 0x001fda0003fc4000 */
[----:B------:R0:W-:Y:S04]  /*2240*/  @P6 STS [R3+UR4], R12 ;  /* 0x0000000c03006988 */ /* 0x0001e80008000804 */
[----:B------:R0:W-:Y:S02]  /*2250*/  @P6 STS [R4+UR4], R11 ;  /* 0x0000000b04006988 */ /* 0x0001e40008000804 */
.L_x_82:
[----:B------:R-:W-:Y:S05]  /*2260*/  BSYNC.RECONVERGENT B0 ;  /* 0x0000000000007941 */ /* 0x000fea0003800200 */
.L_x_81:
[C---:B0-234-:R-:W-:Y:S01]  /*2270*/  LOP3.LUT R11, R2.reuse, 0x80, RZ, 0x3c, !PT ;  /* 0x00000080020b7812 */ /* 0x05dfe200078e3cff */
[----:B------:R-:W-:Y:S01]  /*2280*/  BAR.SYNC.DEFER_BLOCKING 0x0 ;  /* 0x0000000000007b1d */ /* 0x000fe20000010000 */
[----:B-1----:R-:W-:Y:S02]  /*2290*/  LOP3.LUT R13, R2, 0x100, RZ, 0xc0, !PT ;  /* 0x00000100020d7812 */ /* 0x002fe400078ec0ff */
[----:B------:R-:W-:-:S03]  /*22a0*/  ISETP.GT.U32.AND P6, PT, R11, R2, PT ;  /* 0x000000020b00720c */ /* 0x000fc60003fc4070 */
[----:B------:R-:W-:Y:S10]  /*22b0*/  BSSY.RECONVERGENT B0, `(.L_x_84) ;  /* 0x0000012000007945 */ /* 0x000ff40003800200 */
[----:B------:R-:W-:Y:S05]  /*22c0*/  @!P6 BRA `(.L_x_85) ;  /* 0x000000000040e947 */ /* 0x000fea0003800000 */
[----:B------:R-:W-:-:S13]  /*22d0*/  ISETP.NE.AND P6, PT, R13, RZ, PT ;  /* 0x000000ff0d00720c */ /* 0x000fda0003fc5270 */
[----:B------:R-:W-:Y:S05]  /*22e0*/  @!P6 BRA `(.L_x_86) ;  /* 0x000000000020e947 */ /* 0x000fea0003800000 */
[----:B------:R-:W-:Y:S01]  /*22f0*/  LEA R11, R11, UR4, 0x2 ;  /* 0x000000040b0b7c11 */ /* 0x000fe2000f8e10ff */
[----:B------:R-:W-:Y:S04]  /*2300*/  LDS R2, [R3+UR4] ;  /* 0x0000000403027984 */ /* 0x000fe80008000800 */
[----:B------:R-:W0:Y:S02]  /*2310*/  LDS R12, [R11] ;  /* 0x000000000b0c7984 */ /* 0x000e240000000800 */
[----:B0-----:R-:W-:-:S13]  /*2320*/  FSETP.GEU.AND P6, PT, R2, R12, PT ;  /* 0x0000000c0200720b */ /* 0x001fda0003fce000 */
[----:B------:R-:W-:Y:S05]  /*2330*/  @P6 BRA `(.L_x_85) ;  /* 0x0000000000246947 */ /* 0x000fea0003800000 */
[----:B------:R0:W-:Y:S04]  /*2340*/  STS [R3+UR4], R12 ;  /* 0x0000000c03007988 */ /* 0x0001e80008000804 */
[----:B------:R0:W-:Y:S01]  /*2350*/  STS [R11], R2 ;  /* 0x000000020b007388 */ /* 0x0001e20000000800 */
[----:B------:R-:W-:Y:S05]  /*2360*/  BRA `(.L_x_85) ;  /* 0x0000000000187947 */ /* 0x000fea0003800000 */
.L_x_86:
[----:B------:R-:W-:Y:S01]  /*2370*/  LEA R15, R11, UR4, 0x2 ;  /* 0x000000040b0f7c11 */ /* 0x000fe2000f8e10ff */
[----:B------:R-:W-:Y:S04]  /*2380*/  LDS R2, [R3+UR4] ;  /* 0x0000000403027984 */ /* 0x000fe80008000800 */
[----:B------:R-:W0:Y:S02]  /*2390*/  LDS R11, [R15] ;  /* 0x000000000f0b7984 */ /* 0x000e240000000800 */
[----:B0-----:R-:W-:-:S13]  /*23a0*/  FSETP.GT.AND P6, PT, R2, R11, PT ;  /* 0x0000000b0200720b */ /* 0x001fda0003fc4000 */
[----:B------:R1:W-:Y:S04]  /*23b0*/  @P6 STS [R3+UR4], R11 ;  /* 0x0000000b03006988 */ /* 0x0003e80008000804 */
[----:B------:R1:W-:Y:S02]  /*23c0*/  @P6 STS [R15], R2 ;  /* 0x000000020f006388 */ /* 0x0003e40000000800 */
.L_x_85:
[----:B------:R-:W-:Y:S05]  /*23d0*/  BSYNC.RECONVERGENT B0 ;  /* 0x0000000000007941 */ /* 0x000fea0003800200 */
.L_x_84:
[----:B------:R-:W-:Y:S01]  /*23e0*/  BAR.SYNC.DEFER_BLOCKING 0x0 ;  /* 0x0000000000007b1d */ /* 0x000fe20000010000 */
[----:B------:R-:W-:-:S05]  /*23f0*/  ISETP.NE.AND P6, PT, R16, RZ, PT ;  /* 0x000000ff1000720c */ /* 0x000fca0003fc5270 */
        /* <DEDUP_REMOVED lines=11> */
.L_x_89:
[----:B01----:R-:W-:Y:S04]  /*24b0*/  LDS R11, [R3+UR4] ;  /* 0x00000004030b7984 */ /* 0x003fe80008000800 */
[----:B------:R-:W0:Y:S02]  /*24c0*/  LDS R2, [R10+UR4] ;  /* 0x000000040a027984 */ /* 0x000e240008000800 */
[----:B0-----:R-:W-:-:S13]  /*24d0*/  FSETP.GT.AND P6, PT, R11, R2, PT ;  /* 0x000000020b00720b */ /* 0x001fda0003fc4000 */
[----:B------:R2:W-:Y:S04]  /*24e0*/  @P6 STS [R3+UR4], R2 ;  /* 0x0000000203006988 */ /* 0x0005e80008000804 */
[----:B------:R2:W-:Y:S02]  /*24f0*/  @P6 STS [R10+UR4], R11 ;  /* 0x0000000b0a006988 */ /* 0x0005e40008000804 */
.L_x_88:
[----:B------:R-:W-:Y:S05]  /*2500*/  BSYNC.RECONVERGENT B0 ;  /* 0x0000000000007941 */ /* 0x000fea0003800200 */
.L_x_87:
[----:B------:R-:W-:Y:S01]  /*2510*/  BAR.SYNC.DEFER_BLOCKING 0x0 ;  /* 0x0000000000007b1d */ /* 0x000fe20000010000 */
[----:B------:R-:W-:-:S05]  /*2520*/  ISETP.NE.AND P6, PT, R14, RZ, PT ;  /* 0x000000ff0e00720c */ /* 0x000fca0003fc5270 */
[----:B------:R-:W-:Y:S08]  /*2530*/  BSSY.RECONVERGENT B0, `(.L_x_90) ;  /* 0x0000010000007945 */ /* 0x000ff00003800200 */
        /* <DEDUP_REMOVED lines=10> */
.L_x_92:
[----:B0123--:R-:W-:Y:S04]  /*25e0*/  LDS R2, [R3+UR4] ;  /* 0x0000000403027984 */ /* 0x00ffe80008000800 */
[----:B------:R-:W0:Y:S02]  /*25f0*/  LDS R10, [R9+UR4] ;  /* 0x00000004090a7984 */ /* 0x000e240008000800 */
[----:B0-----:R-:W-:-:S13]  /*2600*/  FSETP.GT.AND P6, PT, R2, R10, PT ;  /* 0x0000000a0200720b */ /* 0x001fda0003fc4000 */
[----:B------:R4:W-:Y:S04]  /*2610*/  @P6 STS [R3+UR4], R10 ;  /* 0x0000000a03006988 */ /* 0x0009e80008000804 */
[----:B------:R4:W-:Y:S02]  /*2620*/  @P6 STS [R9+UR4], R2 ;  /* 0x0000000209006988 */ /* 0x0009e40008000804 */
.L_x_91:
[----:B------:R-:W-:Y:S05]  /*2630*/  BSYNC.RECONVERGENT B0 ;  /* 0x0000000000007941 */ /* 0x000fea0003800200 */
.L_x_90:
[----:B------:R-:W-:Y:S06]  /*2640*/  BAR.SYNC.DEFER_BLOCKING 0x0 ;  /* 0x0000000000007b1d */ /* 0x000fec0000010000 */
[----:B------:R-:W-:Y:S04]  /*2650*/  BSSY.RECONVERGENT B0, `(.L_x_93) ;  /* 0x0000010000007945 */ /* 0x000fe80003800200 */
[----:B------:R-:W-:Y:S05]  /*2660*/  @!P5 BRA `(.L_x_94) ;  /* 0x000000000038d947 */ /* 0x000fea0003800000 */
[----:B------:R-:W-:-:S13]  /*2670*/  ISETP.NE.AND P5, PT, R13, RZ, PT ;  /* 0x000000ff0d00720c */ /* 0x000fda0003fa5270 */
[----:B------:R-:W-:Y:S05]  /*2680*/  @!P5 BRA `(.L_x_95) ;  /* 0x00000000001cd947 */ /* 0x000fea0003800000 */
[----:B0---4-:R-:W-:Y:S04]  /*2690*/  LDS R9, [R3+UR4] ;  /* 0x0000000403097984 */ /* 0x011fe80008000800 */
[----:B-123--:R-:W0:Y:S02]  /*26a0*/  LDS R2, [R8+UR4] ;  /* 0x0000000408027984 */ /* 0x00ee240008000800 */
[----:B0-----:R-:W-:-:S13]  /*26b0*/  FSETP.GEU.AND P5, PT, R9, R2, PT ;  /* 0x000000020900720b */ /* 0x001fda0003fae000 */
[----:B------:R-:W-:Y:S05]  /*26c0*/  @P5 BRA `(.L_x_94) ;  /* 0x0000000000205947 */ /* 0x000fea0003800000 */
[----:B------:R0:W-:Y:S04]  /*26d0*/  STS [R3+UR4], R2 ;  /* 0x0000000203007988 */ /* 0x0001e80008000804 */
[----:B------:R0:W-:Y:S01]  /*26e0*/  STS [R8+UR4], R9 ;  /* 0x0000000908007988 */ /* 0x0001e20008000804 */
[----:B------:R-:W-:Y:S05]  /*26f0*/  BRA `(.L_x_94) ;  /* 0x0000000000147947 */ /* 0x000fea0003800000 */
.L_x_95:
[----:B0---4-:R-:W-:Y:S04]  /*2700*/  LDS R9, [R3+UR4] ;  /* 0x0000000403097984 */ /* 0x011fe80008000800 */
[----:B-123--:R-:W0:Y:S02]  /*2710*/  LDS R2, [R8+UR4] ;  /* 0x0000000408027984 */ /* 0x00ee240008000800 */
[----:B0-----:R-:W-:-:S13]  /*2720*/  FSETP.GT.AND P5, PT, R9, R2, PT ;  /* 0x000000020900720b */ /* 0x001fda0003fa4000 */
[----:B------:R0:W-:Y:S04]  /*2730*/  @P5 STS [R3+UR4], R2 ;  /* 0x0000000203005988 */ /* 0x0001e80008000804 */
[----:B------:R0:W-:Y:S02]  /*2740*/  @P5 STS [R8+UR4], R9 ;  /* 0x0000000908005988 */ /* 0x0001e40008000804 */
.L_x_94:
[----:B------:R-:W-:Y:S05]  /*2750*/  BSYNC.RECONVERGENT B0 ;  /* 0x0000000000007941 */ /* 0x000fea0003800200 */
.L_x_93:
        /* <DEDUP_REMOVED lines=12> */
.L_x_98:
[----:B01234-:R-:W-:Y:S04]  /*2820*/  LDS R2, [R3+UR4] ;  /* 0x0000000403027984 */ /* 0x01ffe80008000800 */
[----:B------:R-:W0:Y:S02]  /*2830*/  LDS R8, [R7+UR4] ;  /* 0x0000000407087984 */ /* 0x000e240008000800 */
[----:B0-----:R-:W-:-:S13]  /*2840*/  FSETP.GT.AND P4, PT, R2, R8, PT ;  /* 0x000000080200720b */ /* 0x001fda0003f84000 */
[----:B------:R0:W-:Y:S04]  /*2850*/  @P4 STS [R3+UR4], R8 ;  /* 0x0000000803004988 */ /* 0x0001e80008000804 */
[----:B------:R0:W-:Y:S02]  /*2860*/  @P4 STS [R7+UR4], R2 ;  /* 0x0000000207004988 */ /* 0x0001e40008000804 */
.L_x_97:
[----:B------:R-:W-:Y:S05]  /*2870*/  BSYNC.RECONVERGENT B0 ;  /* 0x0000000000007941 */ /* 0x000fea0003800200 */
.L_x_96:
[----:B------:R-:W-:Y:S06]  /*2880*/  BAR.SYNC.DEFER_BLOCKING 0x0 ;  /* 0x0000000000007b1d */ /* 0x000fec0000010000 */
[----:B------:R-:W-:Y:S04]  /*2890*/  BSSY.RECONVERGENT B0, `(.L_x_99) ;  /* 0x0000010000007945 */ /* 0x000fe80003800200 */
[----:B------:R-:W-:Y:S05]  /*28a0*/  @!P3 BRA `(.L_x_100) ;  /* 0x000000000038b947 */ /* 0x000fea0003800000 */
[----:B------:R-:W-:-:S13]  /*28b0*/  ISETP.NE.AND P3, PT, R13, RZ, PT ;  /* 0x000000ff0d00720c */ /* 0x000fda0003f65270 */
[----:B------:R-:W-:Y:S05]  /*28c0*/  @!P3 BRA `(.L_x_101) ;  /* 0x00000000001cb947 */ /* 0x000fea0003800000 */
[----:B0-----:R-:W-:Y:S04]  /*28d0*/  LDS R7, [R3+UR4] ;  /* 0x0000000403077984 */ /* 0x001fe80008000800 */
[----:B-1234-:R-:W0:Y:S02]  /*28e0*/  LDS R2, [R6+UR4] ;  /* 0x0000000406027984 */ /* 0x01ee240008000800 */
[----:B0-----:R-:W-:-:S13]  /*28f0*/  FSETP.GEU.AND P3, PT, R7, R2, PT ;  /* 0x000000020700720b */ /* 0x001fda0003f6e000 */
[----:B------:R-:W-:Y:S05]  /*2900*/  @P3 BRA `(.L_x_100) ;  /* 0x0000000000203947 */ /* 0x000fea0003800000 */
[----:B------:R0:W-:Y:S04]  /*2910*/  STS [R3+UR4], R2 ;  /* 0x0000000203007988 */ /* 0x0001e80008000804 */
[----:B------:R0:W-:Y:S01]  /*2920*/  STS [R6+UR4], R7 ;  /* 0x0000000706007988 */ /* 0x0001e20008000804 */
[----:B------:R-:W-:Y:S05]  /*2930*/  BRA `(.L_x_100) ;  /* 0x0000000000147947 */ /* 0x000fea0003800000 */
.L_x_101:
[----:B0-----:R-:W-:Y:S04]  /*2940*/  LDS R7, [R3+UR4] ;  /* 0x0000000403077984 */ /* 0x001fe80008000800 */
[----:B-1234-:R-:W0:Y:S02]  /*2950*/  LDS R2, [R6+UR4] ;  /* 0x0000000406027984 */ /* 0x01ee240008000800 */
[----:B0-----:R-:W-:-:S13]  /*2960*/  FSETP.GT.AND P3, PT, R7, R2, PT ;  /* 0x000000020700720b */ /* 0x001fda0003f64000 */
[----:B------:R0:W-:Y:S04]  /*2970*/  @P3 STS [R3+UR4], R2 ;  /* 0x0000000203003988 */ /* 0x0001e80008000804 */
[----:B------:R0:W-:Y:S02]  /*2980*/  @P3 STS [R6+UR4], R7 ;  /* 0x0000000706003988 */ /* 0x0001e40008000804 */
.L_x_100:
[----:B------:R-:W-:Y:S05]  /*2990*/  BSYNC.RECONVERGENT B0 ;  /* 0x0000000000007941 */ /* 0x000fea0003800200 */
.L_x_99:
        /* <DEDUP_REMOVED lines=12> */
.L_x_104:
[----:B01234-:R-:W-:Y:S04]  /*2a60*/  LDS R2, [R3+UR4] ;  /* 0x0000000403027984 */ /* 0x01ffe80008000800 */
[----:B------:R-:W0:Y:S02]  /*2a70*/  LDS R6, [R5+UR4] ;  /* 0x0000000405067984 */ /* 0x000e240008000800 */
[----:B0-----:R-:W-:-:S13]  /*2a80*/  FSETP.GT.AND P2, PT, R2, R6, PT ;  /* 0x000000060200720b */ /* 0x001fda0003f44000 */
[----:B------:R0:W-:Y:S04]  /*2a90*/  @P2 STS [R3+UR4], R6 ;  /* 0x0000000603002988 */ /* 0x0001e80008000804 */
[----:B------:R0:W-:Y:S02]  /*2aa0*/  @P2 STS [R5+UR4], R2 ;  /* 0x0000000205002988 */ /* 0x0001e40008000804 */
.L_x_103:
[----:B------:R-:W-:Y:S05]  /*2ab0*/  BSYNC.RECONVERGENT B0 ;  /* 0x0000000000007941 */ /* 0x000fea0003800200 */
.L_x_102:
        /* <DEDUP_REMOVED lines=12> */
.L_x_107:
[----:B0-----:R-:W-:Y:S04]  /*2b80*/  LDS R5, [R3+UR4] ;  /* 0x0000000403057984 */ /* 0x001fe80008000800 */
[----:B-1234-:R-:W0:Y:S02]  /*2b90*/  LDS R2, [R4+UR4] ;  /* 0x0000000404027984 */ /* 0x01ee240008000800 */
[----:B0-----:R-:W-:-:S13]  /*2ba0*/  FSETP.GT.AND P1, PT, R5, R2, PT ;  /* 0x000000020500720b */ /* 0x001fda0003f24000 */
[----:B------:R0:W-:Y:S04]  /*2bb0*/  @P1 STS [R3+UR4], R2 ;  /* 0x0000000203001988 */ /* 0x0001e80008000804 */
[----:B------:R0:W-:Y:S02]  /*2bc0*/  @P1 STS [R4+UR4], R5 ;  /* 0x0000000504001988 */ /* 0x0001e40008000804 */
.L_x_106:
[----:B------:R-:W-:Y:S05]  /*2bd0*/  BSYNC.RECONVERGENT B0 ;  /* 0x0000000000007941 */ /* 0x000fea0003800200 */
.L_x_105:
[----:B------:R-:W-:Y:S06]  /*2be0*/  BAR.SYNC.DEFER_BLOCKING 0x0 ;  /* 0x0000000000007b1d */ /* 0x000fec0000010000 */
[----:B------:R-:W-:Y:S05]  /*2bf0*/  @P0 EXIT ;  /* 0x000000000000094d */ /* 0x000fea0003800000 */
[----:B01234-:R-:W0:Y:S01]  /*2c00*/  LDS R3, [R3+UR4] ;  /* 0x0000000403037984 */ /* 0x01fe220008000800 */
[----:B------:R-:W1:Y:S02]  /*2c10*/  LDC.64 R4, c[0x0][0x388] ;  /* 0x0000e200ff047b82 */ /* 0x000e640000000a00 */
[----:B-1----:R-:W-:-:S05]  /*2c20*/  IMAD.WIDE R4, R0, 0x4, R4 ;  /* 0x0000000400047825 */ /* 0x002fca00078e0204 */
[----:B0-----:R-:W-:Y:S01]  /*2c30*/  STG.E desc[UR6][R4.64], R3 ;  /* 0x0000000304007986 */ /* 0x001fe2000c101906 */
[----:B------:R-:W-:Y:S05]  /*2c40*/  EXIT ;  /* 0x000000000000794d */ /* 0x000fea0003800000 */
.L_x_108:
[----:B------:R-:W-:-:S00]  /*2c50*/  BRA `(.L_x_108) ;  /* 0xfffffffc00fc7947 */ /* 0x000fc0000383ffff */
[----:B------:R-:W-:-:S00]  /*2c60*/  NOP ;  /* 0x0000000000007918 */ /* 0x000fc00000000000 */
        /* <DEDUP_REMOVED lines=9> */
.L_x_109:


//--------------------- .nv.shared._Z17sharedBitonicSortPfS_i --------------------------
	.section	.nv.shared._Z17sharedBitonicSortPfS_i,"aw",@nobits
	.sectionflags	@""
	.align	4
.nv.shared._Z17sharedBitonicSortPfS_i:
	.zero		2048


//--------------------- .nv.shared.reserved.0     --------------------------
	.section	.nv.shared.reserved.0,"aw",@nobits
	.weak		__nv_reservedSMEM_offset_0_alias
	.size		__nv_reservedSMEM_offset_0_alias, 0, 64
	.other		__nv_reservedSMEM_offset_0_alias,@"STO_CUDA_RESERVED_SHARED STV_DEFAULT"
__nv_reservedSMEM_offset_0_alias:
	.zero		0
	.zero		64


//--------------------- .nv.constant0._Z17sharedBitonicSortPfS_i --------------------------
	.section	.nv.constant0._Z17sharedBitonicSortPfS_i,"a",@progbits
	.sectionflags	@""
	.align	4
.nv.constant0._Z17sharedBitonicSortPfS_i:
	.zero		916


//--------------------- SYMBOLS --------------------------

	.type		.nv.reservedSmem.offset0,@object
	.size		.nv.reservedSmem.offset0,0x4
	.type		.nv.reservedSmem.cap,@object
	.size		.nv.reservedSmem.cap,0x4
